// auto-generated by cutlass_sweep.gemm — config: {"arch": "sm_100", "cluster_m": 1, "cluster_n": 2, "dtype": "e5m2", "stages": 4, "tile_k": 32, "tile_m": 128, "tile_n": 64}
#include "cutlass/cutlass.h"
#include "cutlass/gemm/collective/collective_builder.hpp"
#include "cutlass/gemm/device/gemm_universal_adapter.h"
#include "cutlass/gemm/kernel/gemm_universal.hpp"
#include "cutlass/epilogue/collective/collective_builder.hpp"

using ElemA = cutlass::float_e5m2_t;
using ElemB = cutlass::float_e5m2_t;
using ElemCD = cutlass::float_e5m2_t;
using Acc  = float;
using TileShape    = cute::Shape<cute::_128, cute::_64, cute::_32>;
using ClusterShape = cute::Shape<cute::_1, cute::_2, cute::_1>;

using CollectiveEpilogue = typename cutlass::epilogue::collective::CollectiveBuilder<
    cutlass::arch::Sm100, cutlass::arch::OpClassTensorOp,
    TileShape, ClusterShape,
    cutlass::epilogue::collective::EpilogueTileAuto,
    Acc, Acc,
    ElemCD, cutlass::layout::RowMajor, 128 / cutlass::sizeof_bits<ElemCD>::value,
    ElemCD, cutlass::layout::RowMajor, 128 / cutlass::sizeof_bits<ElemCD>::value,
    cutlass::epilogue::collective::EpilogueScheduleAuto
  >::CollectiveOp;

using CollectiveMainloop = typename cutlass::gemm::collective::CollectiveBuilder<
    cutlass::arch::Sm100, cutlass::arch::OpClassTensorOp,
    ElemA, cutlass::layout::RowMajor, 128 / cutlass::sizeof_bits<ElemA>::value,
    ElemB, cutlass::layout::ColumnMajor, 128 / cutlass::sizeof_bits<ElemB>::value,
    Acc,
    TileShape, ClusterShape,
    cutlass::gemm::collective::StageCount<4>,
    cutlass::gemm::collective::KernelScheduleAuto
  >::CollectiveOp;

using GemmKernel = cutlass::gemm::kernel::GemmUniversal<
    cute::Shape<int,int,int,int>,
    CollectiveMainloop,
    CollectiveEpilogue
>;
using Gemm = cutlass::gemm::device::GemmUniversalAdapter<GemmKernel>;

// Force the device kernel symbol into the cubin without needing a host main.
auto* _anchor = &cutlass::device_kernel<GemmKernel>;


// ===== COMPILED SASS (sm_100a) =====

	.target	sm_100a

	.elftype	@"ET_EXEC"


//--------------------- .note.nv.tkinfo           --------------------------
	.section	.note.nv.tkinfo,"",@"SHT_NOTE"
	.sectionflags	@"SHF_NOTE_NV_TKINFO"
	.tkinfo
        /*0018*/ 	.word	0x00000002
        /*0030*/ 	.string	""
        /*0030*/ 	.string	"ptxas"
        /*0030*/ 	.string	"Cuda compilation tools, release 13.0, V13.0.88"
        /*0030*/ 	.string	"Build cuda_13.0.r13.0/compiler.36424714_0"
        /*0030*/ 	.string	"-arch sm_100a -m 64 "



//--------------------- .note.nv.cuinfo           --------------------------
	.section	.note.nv.cuinfo,"",@"SHT_NOTE"
	.sectionflags	@"SHF_NOTE_NV_CUINFO"
        /*0018*/ 	.short	0x0002
        /*001a*/ 	.short	0x0064
        /*001c*/ 	.short	0x0082
	.zero		2


//--------------------- .nv.info                  --------------------------
	.section	.nv.info,"",@"SHT_CUDA_INFO"
	.align	4


	//----- nvinfo : EIATTR_REGCOUNT
	.align		4
        /*0000*/ 	.byte	0x04, 0x2f
        /*0002*/ 	.short	(.L_19 - .L_18)
	.align		4
.L_18:
        /*0004*/ 	.word	index@(_ZN7cutlass13device_kernelINS_4gemm6kernel13GemmUniversalIN4cute5tupleIJiiiiEEENS1_10collective13CollectiveMmaINS1_35MainloopSm100TmaUmmaWarpSpecializedILi4ELi2ELi4ENS5_IJNS4_1CILi1EEENSA_ILi2EEESB_EEEEENS5_IJNSA_ILi128EEENSA_ILi64EEENSA_ILi32EEEEEENS_12float_e5m2_tENS5_IJlSB_lEEESJ_SK_NS4_8TiledMMAINS4_8MMA_AtomIJNS4_10MMA_TraitsINS4_19SM100_MMA_F8F6F4_SSEJSJ_SJ_fSF_SG_NS4_17integral_constantINS4_4UMMA5MajorELSR_0EEESS_NSP_INSQ_7ScaleInELST_0EEESU_EEEEEENS4_6LayoutINS5_IJSB_SB_SB_EEENS5_IJNSA_ILi0EEESZ_SZ_EEEEENS5_IJNS4_10UnderscoreES12_S12_EEEEENS4_23SM90_TMA_LOAD_MULTICASTENS4_14ComposedLayoutINS4_7SwizzleILi1ELi4ELi3EEENS4_18smem_ptr_flag_bitsILi8EEENSX_INS5_IJNSA_ILi8EEESH_EEENS5_IJSH_SB_EEEEEEEvNS4_8identityENS4_13SM90_TMA_LOADES1F_vS1G_EENS_8epilogue10collective18CollectiveEpilogueINS1J_23Sm100TmaWarpSpecializedILi1ELi1ELi64ELb0ELb0EEEJSI_NS5_IJNSX_ISF_SB_EENSX_ISG_SB_EEEEESJ_SK_SJ_SK_NS1J_6fusion15FusionCallbacksIS1N_NS1R_17LinearCombinationISJ_fSJ_fLNS_15FloatRoundStyleE2EEESI_S1Q_JEEENS4_5SM1004TMEM4LOAD26SM100_TMEM_LOAD_32dp32b64xES1H_NS16_INS17_ILi2ELi4ELi3EEES1A_NSX_INS5_IJS1B_SG_EEENS5_IJSG_SB_EEEEEEENS4_39AutoVectorizingCopyWithAssumedAlignmentILi128EEENS4_14SM90_TMA_STOREES25_S27_S27_EEEvvEEEEvNT_6ParamsE)
        /*0008*/ 	.word	0x00000099


	//----- nvinfo : EIATTR_FRAME_SIZE
	.align		4
.L_19:
        /*000c*/ 	.byte	0x04, 0x11
        /*000e*/ 	.short	(.L_21 - .L_20)
	.align		4
.L_20:
        /*0010*/ 	.word	index@($__internal_2_$__cuda_sm10x_tcgen05_guardrail_trap_unallocated_columns_being_dealloced)
        /*0014*/ 	.word	0x00000000


	//----- nvinfo : EIATTR_FRAME_SIZE
	.align		4
.L_21:
        /*0018*/ 	.byte	0x04, 0x11
        /*001a*/ 	.short	(.L_23 - .L_22)
	.align		4
.L_22:
        /*001c*/ 	.word	index@($__internal_1_$__cuda_sm10x_tcgen05_guardrail_trap_phase_invalid_during_alloc)
        /*0020*/ 	.word	0x00000000


	//----- nvinfo : EIATTR_FRAME_SIZE
	.align		4
.L_23:
        /*0024*/ 	.byte	0x04, 0x11
        /*0026*/ 	.short	(.L_25 - .L_24)
	.align		4
.L_24:
        /*0028*/ 	.word	index@($__internal_0_$__cuda_sm10x_tcgen05_guardrail_trap_col_being_dealloced_not_returned_by_alloc)
        /*002c*/ 	.word	0x00000000


	//----- nvinfo : EIATTR_FRAME_SIZE
	.align		4
.L_25:
        /*0030*/ 	.byte	0x04, 0x11
        /*0032*/ 	.short	(.L_27 - .L_26)
	.align		4
.L_26:
        /*0034*/ 	.word	index@(_ZN7cutlass13device_kernelINS_4gemm6kernel13GemmUniversalIN4cute5tupleIJiiiiEEENS1_10collective13CollectiveMmaINS1_35MainloopSm100TmaUmmaWarpSpecializedILi4ELi2ELi4ENS5_IJNS4_1CILi1EEENSA_ILi2EEESB_EEEEENS5_IJNSA_ILi128EEENSA_ILi64EEENSA_ILi32EEEEEENS_12float_e5m2_tENS5_IJlSB_lEEESJ_SK_NS4_8TiledMMAINS4_8MMA_AtomIJNS4_10MMA_TraitsINS4_19SM100_MMA_F8F6F4_SSEJSJ_SJ_fSF_SG_NS4_17integral_constantINS4_4UMMA5MajorELSR_0EEESS_NSP_INSQ_7ScaleInELST_0EEESU_EEEEEENS4_6LayoutINS5_IJSB_SB_SB_EEENS5_IJNSA_ILi0EEESZ_SZ_EEEEENS5_IJNS4_10UnderscoreES12_S12_EEEEENS4_23SM90_TMA_LOAD_MULTICASTENS4_14ComposedLayoutINS4_7SwizzleILi1ELi4ELi3EEENS4_18smem_ptr_flag_bitsILi8EEENSX_INS5_IJNSA_ILi8EEESH_EEENS5_IJSH_SB_EEEEEEEvNS4_8identityENS4_13SM90_TMA_LOADES1F_vS1G_EENS_8epilogue10collective18CollectiveEpilogueINS1J_23Sm100TmaWarpSpecializedILi1ELi1ELi64ELb0ELb0EEEJSI_NS5_IJNSX_ISF_SB_EENSX_ISG_SB_EEEEESJ_SK_SJ_SK_NS1J_6fusion15FusionCallbacksIS1N_NS1R_17LinearCombinationISJ_fSJ_fLNS_15FloatRoundStyleE2EEESI_S1Q_JEEENS4_5SM1004TMEM4LOAD26SM100_TMEM_LOAD_32dp32b64xES1H_NS16_INS17_ILi2ELi4ELi3EEES1A_NSX_INS5_IJS1B_SG_EEENS5_IJSG_SB_EEEEEEENS4_39AutoVectorizingCopyWithAssumedAlignmentILi128EEENS4_14SM90_TMA_STOREES25_S27_S27_EEEvvEEEEvNT_6ParamsE)
        /*0038*/ 	.word	0x00000000


	//----- nvinfo : EIATTR_MIN_STACK_SIZE
	.align		4
.L_27:
        /*003c*/ 	.byte	0x04, 0x12
        /*003e*/ 	.short	(.L_29 - .L_28)
	.align		4
.L_28:
        /*0040*/ 	.word	index@(_ZN7cutlass13device_kernelINS_4gemm6kernel13GemmUniversalIN4cute5tupleIJiiiiEEENS1_10collective13CollectiveMmaINS1_35MainloopSm100TmaUmmaWarpSpecializedILi4ELi2ELi4ENS5_IJNS4_1CILi1EEENSA_ILi2EEESB_EEEEENS5_IJNSA_ILi128EEENSA_ILi64EEENSA_ILi32EEEEEENS_12float_e5m2_tENS5_IJlSB_lEEESJ_SK_NS4_8TiledMMAINS4_8MMA_AtomIJNS4_10MMA_TraitsINS4_19SM100_MMA_F8F6F4_SSEJSJ_SJ_fSF_SG_NS4_17integral_constantINS4_4UMMA5MajorELSR_0EEESS_NSP_INSQ_7ScaleInELST_0EEESU_EEEEEENS4_6LayoutINS5_IJSB_SB_SB_EEENS5_IJNSA_ILi0EEESZ_SZ_EEEEENS5_IJNS4_10UnderscoreES12_S12_EEEEENS4_23SM90_TMA_LOAD_MULTICASTENS4_14ComposedLayoutINS4_7SwizzleILi1ELi4ELi3EEENS4_18smem_ptr_flag_bitsILi8EEENSX_INS5_IJNSA_ILi8EEESH_EEENS5_IJSH_SB_EEEEEEEvNS4_8identityENS4_13SM90_TMA_LOADES1F_vS1G_EENS_8epilogue10collective18CollectiveEpilogueINS1J_23Sm100TmaWarpSpecializedILi1ELi1ELi64ELb0ELb0EEEJSI_NS5_IJNSX_ISF_SB_EENSX_ISG_SB_EEEEESJ_SK_SJ_SK_NS1J_6fusion15FusionCallbacksIS1N_NS1R_17LinearCombinationISJ_fSJ_fLNS_15FloatRoundStyleE2EEESI_S1Q_JEEENS4_5SM1004TMEM4LOAD26SM100_TMEM_LOAD_32dp32b64xES1H_NS16_INS17_ILi2ELi4ELi3EEES1A_NSX_INS5_IJS1B_SG_EEENS5_IJSG_SB_EEEEEEENS4_39AutoVectorizingCopyWithAssumedAlignmentILi128EEENS4_14SM90_TMA_STOREES25_S27_S27_EEEvvEEEEvNT_6ParamsE)
        /*0044*/ 	.word	0x00000000
.L_29:


//--------------------- .nv.compat                --------------------------
	.section	.nv.compat,"",@"SHT_CUDA_COMPAT_INFO"
	.align	4
        /*0000*/ 	.byte	0x02, 0x09, 0x01, 0x00, 0x02, 0x02, 0x02, 0x00, 0x02, 0x05, 0x05, 0x00, 0x03, 0x07, 0x01, 0x01
        /*0010*/ 	.byte	0x02, 0x03, 0x01, 0x00, 0x02, 0x06, 0x01, 0x00, 0x04, 0x0b, 0x08, 0x00, 0x09, 0x00, 0x00, 0x00
        /*0020*/ 	.byte	0x00, 0x00, 0x00, 0x00


//--------------------- .nv.info._ZN7cutlass13device_kernelINS_4gemm6kernel13GemmUniversalIN4cute5tupleIJiiiiEEENS1_10collective13CollectiveMmaINS1_35MainloopSm100TmaUmmaWarpSpecializedILi4ELi2ELi4ENS5_IJNS4_1CILi1EEENSA_ILi2EEESB_EEEEENS5_IJNSA_ILi128EEENSA_ILi64EEENSA_ILi32EEEEEENS_12float_e5m2_tENS5_IJlSB_lEEESJ_SK_NS4_8TiledMMAINS4_8MMA_AtomIJNS4_10MMA_TraitsINS4_19SM100_MMA_F8F6F4_SSEJSJ_SJ_fSF_SG_NS4_17integral_constantINS4_4UMMA5MajorELSR_0EEESS_NSP_INSQ_7ScaleInELST_0EEESU_EEEEEENS4_6LayoutINS5_IJSB_SB_SB_EEENS5_IJNSA_ILi0EEESZ_SZ_EEEEENS5_IJNS4_10UnderscoreES12_S12_EEEEENS4_23SM90_TMA_LOAD_MULTICASTENS4_14ComposedLayoutINS4_7SwizzleILi1ELi4ELi3EEENS4_18smem_ptr_flag_bitsILi8EEENSX_INS5_IJNSA_ILi8EEESH_EEENS5_IJSH_SB_EEEEEEEvNS4_8identityENS4_13SM90_TMA_LOADES1F_vS1G_EENS_8epilogue10collective18CollectiveEpilogueINS1J_23Sm100TmaWarpSpecializedILi1ELi1ELi64ELb0ELb0EEEJSI_NS5_IJNSX_ISF_SB_EENSX_ISG_SB_EEEEESJ_SK_SJ_SK_NS1J_6fusion15FusionCallbacksIS1N_NS1R_17LinearCombinationISJ_fSJ_fLNS_15FloatRoundStyleE2EEESI_S1Q_JEEENS4_5SM1004TMEM4LOAD26SM100_TMEM_LOAD_32dp32b64xES1H_NS16_INS17_ILi2ELi4ELi3EEES1A_NSX_INS5_IJS1B_SG_EEENS5_IJSG_SB_EEEEEEENS4_39AutoVectorizingCopyWithAssumedAlignmentILi128EEENS4_14SM90_TMA_STOREES25_S27_S27_EEEvvEEEEvNT_6ParamsE --------------------------
	.section	.nv.info._ZN7cutlass13device_kernelINS_4gemm6kernel13GemmUniversalIN4cute5tupleIJiiiiEEENS1_10collective13CollectiveMmaINS1_35MainloopSm100TmaUmmaWarpSpecializedILi4ELi2ELi4ENS5_IJNS4_1CILi1EEENSA_ILi2EEESB_EEEEENS5_IJNSA_ILi128EEENSA_ILi64EEENSA_ILi32EEEEEENS_12float_e5m2_tENS5_IJlSB_lEEESJ_SK_NS4_8TiledMMAINS4_8MMA_AtomIJNS4_10MMA_TraitsINS4_19SM100_MMA_F8F6F4_SSEJSJ_SJ_fSF_SG_NS4_17integral_constantINS4_4UMMA5MajorELSR_0EEESS_NSP_INSQ_7ScaleInELST_0EEESU_EEEEEENS4_6LayoutINS5_IJSB_SB_SB_EEENS5_IJNSA_ILi0EEESZ_SZ_EEEEENS5_IJNS4_10UnderscoreES12_S12_EEEEENS4_23SM90_TMA_LOAD_MULTICASTENS4_14ComposedLayoutINS4_7SwizzleILi1ELi4ELi3EEENS4_18smem_ptr_flag_bitsILi8EEENSX_INS5_IJNSA_ILi8EEESH_EEENS5_IJSH_SB_EEEEEEEvNS4_8identityENS4_13SM90_TMA_LOADES1F_vS1G_EENS_8epilogue10collective18CollectiveEpilogueINS1J_23Sm100TmaWarpSpecializedILi1ELi1ELi64ELb0ELb0EEEJSI_NS5_IJNSX_ISF_SB_EENSX_ISG_SB_EEEEESJ_SK_SJ_SK_NS1J_6fusion15FusionCallbacksIS1N_NS1R_17LinearCombinationISJ_fSJ_fLNS_15FloatRoundStyleE2EEESI_S1Q_JEEENS4_5SM1004TMEM4LOAD26SM100_TMEM_LOAD_32dp32b64xES1H_NS16_INS17_ILi2ELi4ELi3EEES1A_NSX_INS5_IJS1B_SG_EEENS5_IJSG_SB_EEEEEEENS4_39AutoVectorizingCopyWithAssumedAlignmentILi128EEENS4_14SM90_TMA_STOREES25_S27_S27_EEEvvEEEEvNT_6ParamsE,"",@"SHT_CUDA_INFO"
	.sectionflags	@""
	.align	4


	//----- nvinfo : EIATTR_CUDA_API_VERSION
	.align		4
        /*0000*/ 	.byte	0x04, 0x37
        /*0002*/ 	.short	(.L_31 - .L_30)
.L_30:
        /*0004*/ 	.word	0x00000082


	//----- nvinfo : EIATTR_KPARAM_INFO
	.align		4
.L_31:
        /*0008*/ 	.byte	0x04, 0x17
        /*000a*/ 	.short	(.L_33 - .L_32)
.L_32:
        /*000c*/ 	.word	0x00000000
        /*0010*/ 	.short	0x0000
        /*0012*/ 	.short	0x0000
        /*0014*/ 	.byte	0x00, 0xf0, 0x01, 0x20


	//----- nvinfo : EIATTR_AT_ENTRY_FRAGMENTS
	.align		4
.L_33:
        /*0018*/ 	.byte	0x04, 0x4f
        /*001a*/ 	.short	(.L_35 - .L_34)


	//   ....[0]....
.L_34:
        /*001c*/ 	.word	0x00000006


	//----- nvinfo : EIATTR_RESERVED_SMEM_USED
	.align		4
.L_35:
        /*0020*/ 	.byte	0x01, 0x41
	.zero		2


	//----- nvinfo : EIATTR_SPARSE_MMA_MASK
	.align		4
        /*0024*/ 	.byte	0x03, 0x50
        /*0026*/ 	.short	0x0000


	//----- nvinfo : EIATTR_TCGEN05_1CTA_USED
	.align		4
        /*0028*/ 	.byte	0x01, 0x51
	.zero		2


	//----- nvinfo : EIATTR_MAXREG_COUNT
	.align		4
        /*002c*/ 	.byte	0x03, 0x1b
        /*002e*/ 	.short	0x00ff


	//----- nvinfo : EIATTR_NUM_BARRIERS
	.align		4
        /*0030*/ 	.byte	0x02, 0x4c
        /*0032*/ 	.byte	0x07
	.zero		1


	//----- nvinfo : EIATTR_EXTERNS
	.align		4
        /*0034*/ 	.byte	0x04, 0x0f
        /*0036*/ 	.short	(.L_37 - .L_36)


	//   ....[0]....
	.align		4
.L_36:
        /*0038*/ 	.word	index@(__assertfail)


	//----- nvinfo : EIATTR_MERCURY_ISA_VERSION
	.align		4
.L_37:
        /*003c*/ 	.byte	0x03, 0x5f
        /*003e*/ 	.short	0x0101


	//----- nvinfo : EIATTR_INT_WARP_WIDE_INSTR_OFFSETS
	.align		4
        /*0040*/ 	.byte	0x04, 0x31
        /*0042*/ 	.short	(.L_39 - .L_38)


	//   ....[0]....
.L_38:
        /*0044*/ 	.word	0x00003a40


	//   ....[1]....
        /*0048*/ 	.word	0x00003a70


	//   ....[2]....
        /*004c*/ 	.word	0x00003a90


	//   ....[3]....
        /*0050*/ 	.word	0x000045c0


	//   ....[4]....
        /*0054*/ 	.word	0x00004670


	//----- nvinfo : EIATTR_COOP_GROUP_MASK_REGIDS
	.align		4
.L_39:
        /*0058*/ 	.byte	0x04, 0x29
        /*005a*/ 	.short	(.L_41 - .L_40)


	//   ....[0]....
.L_40:
        /*005c*/ 	.word	0xffffffff


	//   ....[1]....
        /*0060*/ 	.word	0xffffffff


	//   ....[2]....
        /*0064*/ 	.word	0xffffffff


	//   ....[3]....
        /*0068*/ 	.word	0xffffffff


	//   ....[4]....
        /*006c*/ 	.word	0xffffffff


	//   ....[5]....
        /*0070*/ 	.word	0xffffffff


	//   ....[6]....
        /*0074*/ 	.word	0xffffffff


	//   ....[7]....
        /*0078*/ 	.word	0xffffffff


	//   ....[8]....
        /*007c*/ 	.word	0xffffffff


	//   ....[9]....
        /*0080*/ 	.word	0xffffffff


	//   ....[10]....
        /*0084*/ 	.word	0xffffffff


	//   ....[11]....
        /*0088*/ 	.word	0xffffffff


	//   ....[12]....
        /*008c*/ 	.word	0xffffffff


	//   ....[13]....
        /*0090*/ 	.word	0xffffffff


	//----- nvinfo : EIATTR_COOP_GROUP_INSTR_OFFSETS
	.align		4
.L_41:
        /*0094*/ 	.byte	0x04, 0x28
        /*0096*/ 	.short	(.L_43 - .L_42)


	//   ....[0]....
.L_42:
        /*0098*/ 	.word	0x00000080


	//   ....[1]....
        /*009c*/ 	.word	0x000004e0


	//   ....[2]....
        /*00a0*/ 	.word	0x00000690


	//   ....[3]....
        /*00a4*/ 	.word	0x000007d0


	//   ....[4]....
        /*00a8*/ 	.word	0x000008d0


	//   ....[5]....
        /*00ac*/ 	.word	0x00000a40


	//   ....[6]....
        /*00b0*/ 	.word	0x00000be0


	//   ....[7]....
        /*00b4*/ 	.word	0x00000d90


	//   ....[8]....
        /*00b8*/ 	.word	0x00001f40


	//   ....[9]....
        /*00bc*/ 	.word	0x00002de0


	//   ....[10]....
        /*00c0*/ 	.word	0x00002ff0


	//   ....[11]....
        /*00c4*/ 	.word	0x00003020


	//   ....[12]....
        /*00c8*/ 	.word	0x00003920


	//   ....[13]....
        /*00cc*/ 	.word	0x00003b50


	//----- nvinfo : EIATTR_VRC_CTA_INIT_COUNT
	.align		4
.L_43:
        /*00d0*/ 	.byte	0x02, 0x4a
        /*00d2*/ 	.byte	0x80
	.zero		1


	//----- nvinfo : EIATTR_SYSCALL_OFFSETS
	.align		4
        /*00d4*/ 	.byte	0x04, 0x46
        /*00d6*/ 	.short	(.L_45 - .L_44)


	//   ....[0]....
.L_44:
        /*00d8*/ 	.word	0x000051b0


	//   ....[1]....
        /*00dc*/ 	.word	0x000052f0


	//   ....[2]....
        /*00e0*/ 	.word	0x00005ab0


	//----- nvinfo : EIATTR_MBARRIER_INSTR_OFFSETS
	.align		4
.L_45:
        /*00e4*/ 	.byte	0x04, 0x39
        /*00e6*/ 	.short	(.L_47 - .L_46)


	//   ....[0]....
.L_46:
        /*00e8*/ 	.word	0x00000600
        /*00ec*/ 	.word	0x000000ff
        /*00f0*/ 	.word	0x00000000
        /*00f4*/ 	.short	0x0100
        /*00f6*/ 	.byte	0x04
	.zero		1


	//   ....[1]....
        /*00f8*/ 	.word	0x00000610
        /*00fc*/ 	.word	0x000000ff
        /*0100*/ 	.word	0x00000020
        /*0104*/ 	.short	0x0100
        /*0106*/ 	.byte	0x04
	.zero		1


	//   ....[2]....
        /*0108*/ 	.word	0x00000620
        /*010c*/ 	.word	0x000000ff
        /*0110*/ 	.word	0x00000008
        /*0114*/ 	.short	0x0100
        /*0116*/ 	.byte	0x04
	.zero		1


	//   ....[3]....
        /*0118*/ 	.word	0x00000630
        /*011c*/ 	.word	0x000000ff
        /*0120*/ 	.word	0x00000028
        /*0124*/ 	.short	0x0100
        /*0126*/ 	.byte	0x04
	.zero		1


	//   ....[4]....
        /*0128*/ 	.word	0x00000640
        /*012c*/ 	.word	0x000000ff
        /*0130*/ 	.word	0x00000010
        /*0134*/ 	.short	0x0100
        /*0136*/ 	.byte	0x04
	.zero		1


	//   ....[5]....
        /*0138*/ 	.word	0x00000650
        /*013c*/ 	.word	0x000000ff
        /*0140*/ 	.word	0x00000030
        /*0144*/ 	.short	0x0100
        /*0146*/ 	.byte	0x04
	.zero		1


	//   ....[6]....
        /*0148*/ 	.word	0x00000660
        /*014c*/ 	.word	0x000000ff
        /*0150*/ 	.word	0x00000018
        /*0154*/ 	.short	0x0100
        /*0156*/ 	.byte	0x04
	.zero		1


	//   ....[7]....
        /*0158*/ 	.word	0x00000670
        /*015c*/ 	.word	0x000000ff
        /*0160*/ 	.word	0x00000038
        /*0164*/ 	.short	0x0100
        /*0166*/ 	.byte	0x04
	.zero		1


	//   ....[8]....
        /*0168*/ 	.word	0x000007a0
        /*016c*/ 	.word	0x000000ff
        /*0170*/ 	.word	0x00000040
        /*0174*/ 	.short	0x0100
        /*0176*/ 	.byte	0x04
	.zero		1


	//   ....[9]....
        /*0178*/ 	.word	0x000007b0
        /*017c*/ 	.word	0x000000ff
        /*0180*/ 	.word	0x00000048
        /*0184*/ 	.short	0x0100
        /*0186*/ 	.byte	0x04
	.zero		1


	//   ....[10]....
        /*0188*/ 	.word	0x000008a0
        /*018c*/ 	.word	0x000000ff
        /*0190*/ 	.word	0x00000050
        /*0194*/ 	.short	0x0100
        /*0196*/ 	.byte	0x06
	.zero		1


	//   ....[11]....
        /*0198*/ 	.word	0x000008b0
        /*019c*/ 	.word	0x000000ff
        /*01a0*/ 	.word	0x00000058
        /*01a4*/ 	.short	0x0100
        /*01a6*/ 	.byte	0x06
	.zero		1


	//   ....[12]....
        /*01a8*/ 	.word	0x000009f0
        /*01ac*/ 	.word	0x000000ff
        /*01b0*/ 	.word	0x00000060
        /*01b4*/ 	.short	0x0100
        /*01b6*/ 	.byte	0x06
	.zero		1


	//   ....[13]....
        /*01b8*/ 	.word	0x00000a00
        /*01bc*/ 	.word	0x000000ff
        /*01c0*/ 	.word	0x00000070
        /*01c4*/ 	.short	0x0100
        /*01c6*/ 	.byte	0x06
	.zero		1


	//   ....[14]....
        /*01c8*/ 	.word	0x00000a10
        /*01cc*/ 	.word	0x000000ff
        /*01d0*/ 	.word	0x00000068
        /*01d4*/ 	.short	0x0100
        /*01d6*/ 	.byte	0x06
	.zero		1


	//   ....[15]....
        /*01d8*/ 	.word	0x00000a20
        /*01dc*/ 	.word	0x000000ff
        /*01e0*/ 	.word	0x00000078
        /*01e4*/ 	.short	0x0100
        /*01e6*/ 	.byte	0x06
	.zero		1


	//   ....[16]....
        /*01e8*/ 	.word	0x00000b50
        /*01ec*/ 	.word	0x000000ff
        /*01f0*/ 	.word	0x00000080
        /*01f4*/ 	.short	0x0100
        /*01f6*/ 	.byte	0x04
	.zero		1


	//   ....[17]....
        /*01f8*/ 	.word	0x00000b60
        /*01fc*/ 	.word	0x000000ff
        /*0200*/ 	.word	0x000000a0
        /*0204*/ 	.short	0x0100
        /*0206*/ 	.byte	0x04
	.zero		1


	//   ....[18]....
        /*0208*/ 	.word	0x00000b70
        /*020c*/ 	.word	0x000000ff
        /*0210*/ 	.word	0x00000088
        /*0214*/ 	.short	0x0100
        /*0216*/ 	.byte	0x04
	.zero		1


	//   ....[19]....
        /*0218*/ 	.word	0x00000b80
        /*021c*/ 	.word	0x000000ff
        /*0220*/ 	.word	0x000000a8
        /*0224*/ 	.short	0x0100
        /*0226*/ 	.byte	0x04
	.zero		1


	//   ....[20]....
        /*0228*/ 	.word	0x00000b90
        /*022c*/ 	.word	0x000000ff
        /*0230*/ 	.word	0x00000090
        /*0234*/ 	.short	0x0100
        /*0236*/ 	.byte	0x04
	.zero		1


	//   ....[21]....
        /*0238*/ 	.word	0x00000ba0
        /*023c*/ 	.word	0x000000ff
        /*0240*/ 	.word	0x000000b0
        /*0244*/ 	.short	0x0100
        /*0246*/ 	.byte	0x04
	.zero		1


	//   ....[22]....
        /*0248*/ 	.word	0x00000bb0
        /*024c*/ 	.word	0x000000ff
        /*0250*/ 	.word	0x00000098
        /*0254*/ 	.short	0x0100
        /*0256*/ 	.byte	0x04
	.zero		1


	//   ....[23]....
        /*0258*/ 	.word	0x00000bc0
        /*025c*/ 	.word	0x000000ff
        /*0260*/ 	.word	0x000000b8
        /*0264*/ 	.short	0x0100
        /*0266*/ 	.byte	0x04
	.zero		1


	//   ....[24]....
        /*0268*/ 	.word	0x00000cb0
        /*026c*/ 	.word	0x000000ff
        /*0270*/ 	.word	0x000000c0
        /*0274*/ 	.short	0x0100
        /*0276*/ 	.byte	0x04
	.zero		1


	//   ....[25]....
        /*0278*/ 	.word	0x00000cc0
        /*027c*/ 	.word	0x000000ff
        /*0280*/ 	.word	0x000000d0
        /*0284*/ 	.short	0x0100
        /*0286*/ 	.byte	0x04
	.zero		1


	//   ....[26]....
        /*0288*/ 	.word	0x00000cd0
        /*028c*/ 	.word	0x000000ff
        /*0290*/ 	.word	0x000000c8
        /*0294*/ 	.short	0x0100
        /*0296*/ 	.byte	0x04
	.zero		1


	//   ....[27]....
        /*0298*/ 	.word	0x00000ce0
        /*029c*/ 	.word	0x000000ff
        /*02a0*/ 	.word	0x000000d8
        /*02a4*/ 	.short	0x0100
        /*02a6*/ 	.byte	0x04
	.zero		1


	//   ....[28]....
        /*02a8*/ 	.word	0x000017f0
        /*02ac*/ 	.word	0x00000000
        /*02b0*/ 	.word	0x000000d0
        /*02b4*/ 	.short	0x010a
        /*02b6*/ 	.byte	0xff
	.zero		1


	//   ....[29]....
        /*02b8*/ 	.word	0x00001820
        /*02bc*/ 	.word	0x00000000
        /*02c0*/ 	.word	0x000000c0
        /*02c4*/ 	.short	0x0101
        /*02c6*/ 	.byte	0xff
	.zero		1


	//   ....[30]....
        /*02c8*/ 	.word	0x000018d0
        /*02cc*/ 	.word	0x000000ff
        /*02d0*/ 	.word	0x00000020
        /*02d4*/ 	.short	0x010a
        /*02d6*/ 	.byte	0x04
	.zero		1


	//   ....[31]....
        /*02d8*/ 	.word	0x00001950
        /*02dc*/ 	.word	0x000000ff
        /*02e0*/ 	.word	0x00000020
        /*02e4*/ 	.short	0x010a
        /*02e6*/ 	.byte	0x21
	.zero		1


	//   ....[32]....
        /*02e8*/ 	.word	0x00001ae0
        /*02ec*/ 	.word	0x000000ff
        /*02f0*/ 	.word	0x00000020
        /*02f4*/ 	.short	0x010a
        /*02f6*/ 	.byte	0x08
	.zero		1


	//   ....[33]....
        /*02f8*/ 	.word	0x00001c00
        /*02fc*/ 	.word	0x000000ff
        /*0300*/ 	.word	0x00000058
        /*0304*/ 	.short	0x0101
        /*0306*/ 	.byte	0x07
	.zero		1


	//   ....[34]....
        /*0308*/ 	.word	0x00001c20
        /*030c*/ 	.word	0x000000ff
        /*0310*/ 	.word	0x00000020
        /*0314*/ 	.short	0x010a
        /*0316*/ 	.byte	0x04
	.zero		1


	//   ....[35]....
        /*0318*/ 	.word	0x00001ca0
        /*031c*/ 	.word	0x000000ff
        /*0320*/ 	.word	0x00000020
        /*0324*/ 	.short	0x010a
        /*0326*/ 	.byte	0x11
	.zero		1


	//   ....[36]....
        /*0328*/ 	.word	0x00001e30
        /*032c*/ 	.word	0x000000ff
        /*0330*/ 	.word	0x00000020
        /*0334*/ 	.short	0x010a
        /*0336*/ 	.byte	0x06
	.zero		1


	//   ....[37]....
        /*0338*/ 	.word	0x00001f70
        /*033c*/ 	.word	0x00000003
        /*0340*/ 	.word	0x00000060
        /*0344*/ 	.short	0x010a
        /*0346*/ 	.byte	0xff
	.zero		1


	//   ....[38]....
        /*0348*/ 	.word	0x000020c0
        /*034c*/ 	.word	0x00000000
        /*0350*/ 	.word	0x00000000
        /*0354*/ 	.short	0x0101
        /*0356*/ 	.byte	0xff
	.zero		1


	//   ....[39]....
        /*0358*/ 	.word	0x00002660
        /*035c*/ 	.word	0x000000ff
        /*0360*/ 	.word	0x00000000
        /*0364*/ 	.short	0x010a
        /*0366*/ 	.byte	0x04
	.zero		1


	//   ....[40]....
        /*0368*/ 	.word	0x000026f0
        /*036c*/ 	.word	0x000000ff
        /*0370*/ 	.word	0x00000000
        /*0374*/ 	.short	0x010a
        /*0376*/ 	.byte	0x05
	.zero		1


	//   ....[41]....
        /*0378*/ 	.word	0x00002780
        /*037c*/ 	.word	0x000000ff
        /*0380*/ 	.word	0x00000000
        /*0384*/ 	.short	0x010a
        /*0386*/ 	.byte	0x05
	.zero		1


	//   ....[42]....
        /*0388*/ 	.word	0x00002820
        /*038c*/ 	.word	0x00000000
        /*0390*/ 	.word	0x00000000
        /*0394*/ 	.short	0x010a
        /*0396*/ 	.byte	0xff
	.zero		1


	//   ....[43]....
        /*0398*/ 	.word	0x00002940
        /*039c*/ 	.word	0x00000002
        /*03a0*/ 	.word	0x000000c0
        /*03a4*/ 	.short	0x010a
        /*03a6*/ 	.byte	0xff
	.zero		1


	//   ....[44]....
        /*03a8*/ 	.word	0x000029b0
        /*03ac*/ 	.word	0x00000002
        /*03b0*/ 	.word	0x00000000
        /*03b4*/ 	.short	0x0101
        /*03b6*/ 	.byte	0xff
	.zero		1


	//   ....[45]....
        /*03b8*/ 	.word	0x000029d0
        /*03bc*/ 	.word	0x000000ff
        /*03c0*/ 	.word	0x00000070
        /*03c4*/ 	.short	0x010a
        /*03c6*/ 	.byte	0x04
	.zero		1


	//   ....[46]....
        /*03c8*/ 	.word	0x00002af0
        /*03cc*/ 	.word	0x00000002
        /*03d0*/ 	.word	0x00000060
        /*03d4*/ 	.short	0x010a
        /*03d6*/ 	.byte	0xff
	.zero		1


	//   ....[47]....
        /*03d8*/ 	.word	0x00002bf0
        /*03dc*/ 	.word	0x00000002
        /*03e0*/ 	.word	0x00000000
        /*03e4*/ 	.short	0x0101
        /*03e6*/ 	.byte	0xff
	.zero		1


	//   ....[48]....
        /*03e8*/ 	.word	0x00002c80
        /*03ec*/ 	.word	0x000000ff
        /*03f0*/ 	.word	0x00000070
        /*03f4*/ 	.short	0x0106
        /*03f6*/ 	.byte	0x04
	.zero		1


	//   ....[49]....
        /*03f8*/ 	.word	0x00002ca0
        /*03fc*/ 	.word	0x000000ff
        /*0400*/ 	.word	0x00000070
        /*0404*/ 	.short	0x010a
        /*0406*/ 	.byte	0x04
	.zero		1


	//   ....[50]....
        /*0408*/ 	.word	0x00002d30
        /*040c*/ 	.word	0x000000ff
        /*0410*/ 	.word	0x00000070
        /*0414*/ 	.short	0x0106
        /*0416*/ 	.byte	0x07
	.zero		1


	//   ....[51]....
        /*0418*/ 	.word	0x00002d70
        /*041c*/ 	.word	0x00000000
        /*0420*/ 	.word	0x00000070
        /*0424*/ 	.short	0x010a
        /*0426*/ 	.byte	0xff
	.zero		1


	//   ....[52]....
        /*0428*/ 	.word	0x00003260
        /*042c*/ 	.word	0x00000000
        /*0430*/ 	.word	0x00000060
        /*0434*/ 	.short	0x010a
        /*0436*/ 	.byte	0xff
	.zero		1


	//   ....[53]....
        /*0438*/ 	.word	0x00003360
        /*043c*/ 	.word	0x00000003
        /*0440*/ 	.word	0x00000000
        /*0444*/ 	.short	0x0101
        /*0446*/ 	.byte	0xff
	.zero		1


	//   ....[54]....
        /*0448*/ 	.word	0x00003370
        /*044c*/ 	.word	0x000000ff
        /*0450*/ 	.word	0x00000000
        /*0454*/ 	.short	0x010a
        /*0456*/ 	.byte	0x04
	.zero		1


	//   ....[55]....
        /*0458*/ 	.word	0x00003390
        /*045c*/ 	.word	0x000000ff
        /*0460*/ 	.word	0x000000a0
        /*0464*/ 	.short	0x010a
        /*0466*/ 	.byte	0x12
	.zero		1


	//   ....[56]....
        /*0468*/ 	.word	0x00003470
        /*046c*/ 	.word	0x000000ff
        /*0470*/ 	.word	0x00000000
        /*0474*/ 	.short	0x010a
        /*0476*/ 	.byte	0x06
	.zero		1


	//   ....[57]....
        /*0478*/ 	.word	0x00003570
        /*047c*/ 	.word	0x000000ff
        /*0480*/ 	.word	0x00000000
        /*0484*/ 	.short	0x010a
        /*0486*/ 	.byte	0x04
	.zero		1


	//   ....[58]....
        /*0488*/ 	.word	0x00003750
        /*048c*/ 	.word	0x000000ff
        /*0490*/ 	.word	0x00000000
        /*0494*/ 	.short	0x010a
        /*0496*/ 	.byte	0x04
	.zero		1


	//   ....[59]....
        /*0498*/ 	.word	0x000037e0
        /*049c*/ 	.word	0x000000ff
        /*04a0*/ 	.word	0x00000000
        /*04a4*/ 	.short	0x010a
        /*04a6*/ 	.byte	0x05
	.zero		1


	//   ....[60]....
        /*04a8*/ 	.word	0x00003870
        /*04ac*/ 	.word	0x000000ff
        /*04b0*/ 	.word	0x00000000
        /*04b4*/ 	.short	0x010a
        /*04b6*/ 	.byte	0x05
	.zero		1


	//   ....[61]....
        /*04b8*/ 	.word	0x00003900
        /*04bc*/ 	.word	0x000000ff
        /*04c0*/ 	.word	0x00000000
        /*04c4*/ 	.short	0x010a
        /*04c6*/ 	.byte	0x04
	.zero		1


	//   ....[62]....
        /*04c8*/ 	.word	0x00003da0
        /*04cc*/ 	.word	0x00000007
        /*04d0*/ 	.word	0x00000060
        /*04d4*/ 	.short	0x010a
        /*04d6*/ 	.byte	0xff
	.zero		1


	//   ....[63]....
        /*04d8*/ 	.word	0x00003f10
        /*04dc*/ 	.word	0x00000000
        /*04e0*/ 	.word	0x00000000
        /*04e4*/ 	.short	0x0101
        /*04e6*/ 	.byte	0xff
	.zero		1


	//   ....[64]....
        /*04e8*/ 	.word	0x00004380
        /*04ec*/ 	.word	0x000000ff
        /*04f0*/ 	.word	0x00000058
        /*04f4*/ 	.short	0x010a
        /*04f6*/ 	.byte	0x11
	.zero		1


	//   ....[65]....
        /*04f8*/ 	.word	0x00004500
        /*04fc*/ 	.word	0x000000ff
        /*0500*/ 	.word	0x00000048
        /*0504*/ 	.short	0x010a
        /*0506*/ 	.byte	0x11
	.zero		1


	//   ....[66]....
        /*0508*/ 	.word	0x00004710
        /*050c*/ 	.word	0x000000ff
        /*0510*/ 	.word	0x00000040
        /*0514*/ 	.short	0x010b
        /*0516*/ 	.byte	0x11
	.zero		1


	//   ....[67]....
        /*0518*/ 	.word	0x00004720
        /*051c*/ 	.word	0x000000ff
        /*0520*/ 	.word	0x00000000
        /*0524*/ 	.short	0x0101
        /*0526*/ 	.byte	0x1b
	.zero		1


	//   ....[68]....
        /*0528*/ 	.word	0x00004760
        /*052c*/ 	.word	0x00000000
        /*0530*/ 	.word	0x00000048
        /*0534*/ 	.short	0x010a
        /*0536*/ 	.byte	0xff
	.zero		1


	//   ....[69]....
        /*0538*/ 	.word	0x00004a70
        /*053c*/ 	.word	0x00000003
        /*0540*/ 	.word	0x00000060
        /*0544*/ 	.short	0x010a
        /*0546*/ 	.byte	0xff
	.zero		1


	//   ....[70]....
        /*0548*/ 	.word	0x00004bf0
        /*054c*/ 	.word	0x00000000
        /*0550*/ 	.word	0x00000000
        /*0554*/ 	.short	0x0101
        /*0556*/ 	.byte	0xff
	.zero		1


	//   ....[71]....
        /*0558*/ 	.word	0x00005690
        /*055c*/ 	.word	0x000000ff
        /*0560*/ 	.word	0x00000040
        /*0564*/ 	.short	0x010a
        /*0566*/ 	.byte	0x2c
	.zero		1


	//   ....[72]....
        /*0568*/ 	.word	0x000056a0
        /*056c*/ 	.word	0x00000016
        /*0570*/ 	.word	0x00000080
        /*0574*/ 	.short	0x010a
        /*0576*/ 	.byte	0xff
	.zero		1


	//   ....[73]....
        /*0578*/ 	.word	0x00005830
        /*057c*/ 	.word	0x000000ff
        /*0580*/ 	.word	0x00000040
        /*0584*/ 	.short	0x010a
        /*0586*/ 	.byte	0x2c
	.zero		1


	//   ....[74]....
        /*0588*/ 	.word	0x00005930
        /*058c*/ 	.word	0x000000ff
        /*0590*/ 	.word	0x00000000
        /*0594*/ 	.short	0x0101
        /*0596*/ 	.byte	0x04
	.zero		1


	//   ....[75]....
        /*0598*/ 	.word	0x00005990
        /*059c*/ 	.word	0x00000016
        /*05a0*/ 	.word	0x00000080
        /*05a4*/ 	.short	0x010a
        /*05a6*/ 	.byte	0xff
	.zero		1


	//   ....[76]....
        /*05a8*/ 	.word	0x00005ff0
        /*05ac*/ 	.word	0x000000ff
        /*05b0*/ 	.word	0x00000000
        /*05b4*/ 	.short	0x0101
        /*05b6*/ 	.byte	0x04
	.zero		1


	//   ....[77]....
        /*05b8*/ 	.word	0x00006df0
        /*05bc*/ 	.word	0x00000000
        /*05c0*/ 	.word	0x000000d0
        /*05c4*/ 	.short	0x010a
        /*05c6*/ 	.byte	0xff
	.zero		1


	//   ....[78]....
        /*05c8*/ 	.word	0x00006e50
        /*05cc*/ 	.word	0x00000000
        /*05d0*/ 	.word	0x00000020
        /*05d4*/ 	.short	0x010a
        /*05d6*/ 	.byte	0xff
	.zero		1


	//   ....[79]....
        /*05d8*/ 	.word	0x00006eb0
        /*05dc*/ 	.word	0x00000000
        /*05e0*/ 	.word	0x00000020
        /*05e4*/ 	.short	0x010a
        /*05e6*/ 	.byte	0xff
	.zero		1


	//   ....[80]....
        /*05e8*/ 	.word	0x00006f00
        /*05ec*/ 	.word	0x00000003
        /*05f0*/ 	.word	0x00000060
        /*05f4*/ 	.short	0x010a
        /*05f6*/ 	.byte	0xff
	.zero		1


	//   ....[81]....
        /*05f8*/ 	.word	0x00006f60
        /*05fc*/ 	.word	0x00000000
        /*0600*/ 	.word	0x00000000
        /*0604*/ 	.short	0x010a
        /*0606*/ 	.byte	0xff
	.zero		1


	//   ....[82]....
        /*0608*/ 	.word	0x00006fc0
        /*060c*/ 	.word	0x00000000
        /*0610*/ 	.word	0x00000000
        /*0614*/ 	.short	0x010a
        /*0616*/ 	.byte	0xff
	.zero		1


	//   ....[83]....
        /*0618*/ 	.word	0x00007020
        /*061c*/ 	.word	0x00000000
        /*0620*/ 	.word	0x00000000
        /*0624*/ 	.short	0x010a
        /*0626*/ 	.byte	0xff
	.zero		1


	//   ....[84]....
        /*0628*/ 	.word	0x00007070
        /*062c*/ 	.word	0x00000002
        /*0630*/ 	.word	0x000000c0
        /*0634*/ 	.short	0x010a
        /*0636*/ 	.byte	0xff
	.zero		1


	//   ....[85]....
        /*0638*/ 	.word	0x000070d0
        /*063c*/ 	.word	0x00000002
        /*0640*/ 	.word	0x00000070
        /*0644*/ 	.short	0x010a
        /*0646*/ 	.byte	0xff
	.zero		1


	//   ....[86]....
        /*0648*/ 	.word	0x00007120
        /*064c*/ 	.word	0x00000002
        /*0650*/ 	.word	0x00000060
        /*0654*/ 	.short	0x010a
        /*0656*/ 	.byte	0xff
	.zero		1


	//   ....[87]....
        /*0658*/ 	.word	0x00007180
        /*065c*/ 	.word	0x00000000
        /*0660*/ 	.word	0x00000070
        /*0664*/ 	.short	0x010a
        /*0666*/ 	.byte	0xff
	.zero		1


	//   ....[88]....
        /*0668*/ 	.word	0x000071d0
        /*066c*/ 	.word	0x00000000
        /*0670*/ 	.word	0x00000060
        /*0674*/ 	.short	0x010a
        /*0676*/ 	.byte	0xff
	.zero		1


	//   ....[89]....
        /*0678*/ 	.word	0x00007230
        /*067c*/ 	.word	0x00000002
        /*0680*/ 	.word	0x000000a0
        /*0684*/ 	.short	0x010a
        /*0686*/ 	.byte	0xff
	.zero		1


	//   ....[90]....
        /*0688*/ 	.word	0x00007290
        /*068c*/ 	.word	0x00000000
        /*0690*/ 	.word	0x00000000
        /*0694*/ 	.short	0x010a
        /*0696*/ 	.byte	0xff
	.zero		1


	//   ....[91]....
        /*0698*/ 	.word	0x000072f0
        /*069c*/ 	.word	0x00000000
        /*06a0*/ 	.word	0x00000000
        /*06a4*/ 	.short	0x010a
        /*06a6*/ 	.byte	0xff
	.zero		1


	//   ....[92]....
        /*06a8*/ 	.word	0x00007350
        /*06ac*/ 	.word	0x00000000
        /*06b0*/ 	.word	0x00000000
        /*06b4*/ 	.short	0x010a
        /*06b6*/ 	.byte	0xff
	.zero		1


	//   ....[93]....
        /*06b8*/ 	.word	0x000073b0
        /*06bc*/ 	.word	0x00000000
        /*06c0*/ 	.word	0x00000000
        /*06c4*/ 	.short	0x010a
        /*06c6*/ 	.byte	0xff
	.zero		1


	//   ....[94]....
        /*06c8*/ 	.word	0x00007410
        /*06cc*/ 	.word	0x00000000
        /*06d0*/ 	.word	0x00000000
        /*06d4*/ 	.short	0x010a
        /*06d6*/ 	.byte	0xff
	.zero		1


	//   ....[95]....
        /*06d8*/ 	.word	0x00007460
        /*06dc*/ 	.word	0x00000007
        /*06e0*/ 	.word	0x00000060
        /*06e4*/ 	.short	0x010a
        /*06e6*/ 	.byte	0xff
	.zero		1


	//   ....[96]....
        /*06e8*/ 	.word	0x000074c0
        /*06ec*/ 	.word	0x00000000
        /*06f0*/ 	.word	0x00000058
        /*06f4*/ 	.short	0x010a
        /*06f6*/ 	.byte	0xff
	.zero		1


	//   ....[97]....
        /*06f8*/ 	.word	0x00007520
        /*06fc*/ 	.word	0x00000000
        /*0700*/ 	.word	0x00000048
        /*0704*/ 	.short	0x010a
        /*0706*/ 	.byte	0xff
	.zero		1


	//   ....[98]....
        /*0708*/ 	.word	0x00007570
        /*070c*/ 	.word	0x00000003
        /*0710*/ 	.word	0x00000060
        /*0714*/ 	.short	0x010a
        /*0716*/ 	.byte	0xff
	.zero		1


	//   ....[99]....
        /*0718*/ 	.word	0x000075d0
        /*071c*/ 	.word	0x00000000
        /*0720*/ 	.word	0x00000040
        /*0724*/ 	.short	0x010a
        /*0726*/ 	.byte	0xff
	.zero		1


	//   ....[100]....
        /*0728*/ 	.word	0x00007620
        /*072c*/ 	.word	0x00000016
        /*0730*/ 	.word	0x00000080
        /*0734*/ 	.short	0x010a
        /*0736*/ 	.byte	0xff
	.zero		1


	//----- nvinfo : EIATTR_NUM_MBARRIERS
	.align		4
.L_47:
        /*0738*/ 	.byte	0x03, 0x38
        /*073a*/ 	.short	0x001c


	//----- nvinfo : EIATTR_EXIT_INSTR_OFFSETS
	.align		4
        /*073c*/ 	.byte	0x04, 0x1c
        /*073e*/ 	.short	(.L_49 - .L_48)


	//   ....[0]....
.L_48:
        /*0740*/ 	.word	0x00002850


	//   ....[1]....
        /*0744*/ 	.word	0x00002d40


	//   ....[2]....
        /*0748*/ 	.word	0x00002da0


	//   ....[3]....
        /*074c*/ 	.word	0x00003b60


	//   ....[4]....
        /*0750*/ 	.word	0x00004790


	//   ....[5]....
        /*0754*/ 	.word	0x000047d0


	//   ....[6]....
        /*0758*/ 	.word	0x00006de0


	//----- nvinfo : EIATTR_MAX_THREADS
	.align		4
.L_49:
        /*075c*/ 	.byte	0x04, 0x05
        /*075e*/ 	.short	(.L_51 - .L_50)
.L_50:
        /*0760*/ 	.word	0x00000100
        /*0764*/ 	.word	0x00000001
        /*0768*/ 	.word	0x00000001


	//----- nvinfo : EIATTR_CRS_STACK_SIZE
	.align		4
.L_51:
        /*076c*/ 	.byte	0x04, 0x1e
        /*076e*/ 	.short	(.L_53 - .L_52)
.L_52:
        /*0770*/ 	.word	0x00000000


	//----- nvinfo : EIATTR_CBANK_PARAM_SIZE
	.align		4
.L_53:
        /*0774*/ 	.byte	0x03, 0x19
        /*0776*/ 	.short	0x0800


	//----- nvinfo : EIATTR_PARAM_CBANK
	.align		4
        /*0778*/ 	.byte	0x04, 0x0a
        /*077a*/ 	.short	(.L_55 - .L_54)
	.align		4
.L_54:
        /*077c*/ 	.word	index@(.nv.constant0._ZN7cutlass13device_kernelINS_4gemm6kernel13GemmUniversalIN4cute5tupleIJiiiiEEENS1_10collective13CollectiveMmaINS1_35MainloopSm100TmaUmmaWarpSpecializedILi4ELi2ELi4ENS5_IJNS4_1CILi1EEENSA_ILi2EEESB_EEEEENS5_IJNSA_ILi128EEENSA_ILi64EEENSA_ILi32EEEEEENS_12float_e5m2_tENS5_IJlSB_lEEESJ_SK_NS4_8TiledMMAINS4_8MMA_AtomIJNS4_10MMA_TraitsINS4_19SM100_MMA_F8F6F4_SSEJSJ_SJ_fSF_SG_NS4_17integral_constantINS4_4UMMA5MajorELSR_0EEESS_NSP_INSQ_7ScaleInELST_0EEESU_EEEEEENS4_6LayoutINS5_IJSB_SB_SB_EEENS5_IJNSA_ILi0EEESZ_SZ_EEEEENS5_IJNS4_10UnderscoreES12_S12_EEEEENS4_23SM90_TMA_LOAD_MULTICASTENS4_14ComposedLayoutINS4_7SwizzleILi1ELi4ELi3EEENS4_18smem_ptr_flag_bitsILi8EEENSX_INS5_IJNSA_ILi8EEESH_EEENS5_IJSH_SB_EEEEEEEvNS4_8identityENS4_13SM90_TMA_LOADES1F_vS1G_EENS_8epilogue10collective18CollectiveEpilogueINS1J_23Sm100TmaWarpSpecializedILi1ELi1ELi64ELb0ELb0EEEJSI_NS5_IJNSX_ISF_SB_EENSX_ISG_SB_EEEEESJ_SK_SJ_SK_NS1J_6fusion15FusionCallbacksIS1N_NS1R_17LinearCombinationISJ_fSJ_fLNS_15FloatRoundStyleE2EEESI_S1Q_JEEENS4_5SM1004TMEM4LOAD26SM100_TMEM_LOAD_32dp32b64xES1H_NS16_INS17_ILi2ELi4ELi3EEES1A_NSX_INS5_IJS1B_SG_EEENS5_IJSG_SB_EEEEEEENS4_39AutoVectorizingCopyWithAssumedAlignmentILi128EEENS4_14SM90_TMA_STOREES25_S27_S27_EEEvvEEEEvNT_6ParamsE)
        /*0780*/ 	.short	0x0380
        /*0782*/ 	.short	0x0800


	//----- nvinfo : EIATTR_SW_WAR
	.align		4
.L_55:
        /*0784*/ 	.byte	0x04, 0x36
        /*0786*/ 	.short	(.L_57 - .L_56)
.L_56:
        /*0788*/ 	.word	0x00000008
.L_57:


//--------------------- .nv.callgraph             --------------------------
	.section	.nv.callgraph,"",@"SHT_CUDA_CALLGRAPH"
	.align	4
	.sectionentsize	8
	.align		4
        /*0000*/ 	.word	0x00000000
	.align		4
        /*0004*/ 	.word	0xffffffff
	.align		4
        /*0008*/ 	.word	index@(_ZN7cutlass13device_kernelINS_4gemm6kernel13GemmUniversalIN4cute5tupleIJiiiiEEENS1_10collective13CollectiveMmaINS1_35MainloopSm100TmaUmmaWarpSpecializedILi4ELi2ELi4ENS5_IJNS4_1CILi1EEENSA_ILi2EEESB_EEEEENS5_IJNSA_ILi128EEENSA_ILi64EEENSA_ILi32EEEEEENS_12float_e5m2_tENS5_IJlSB_lEEESJ_SK_NS4_8TiledMMAINS4_8MMA_AtomIJNS4_10MMA_TraitsINS4_19SM100_MMA_F8F6F4_SSEJSJ_SJ_fSF_SG_NS4_17integral_constantINS4_4UMMA5MajorELSR_0EEESS_NSP_INSQ_7ScaleInELST_0EEESU_EEEEEENS4_6LayoutINS5_IJSB_SB_SB_EEENS5_IJNSA_ILi0EEESZ_SZ_EEEEENS5_IJNS4_10UnderscoreES12_S12_EEEEENS4_23SM90_TMA_LOAD_MULTICASTENS4_14ComposedLayoutINS4_7SwizzleILi1ELi4ELi3EEENS4_18smem_ptr_flag_bitsILi8EEENSX_INS5_IJNSA_ILi8EEESH_EEENS5_IJSH_SB_EEEEEEEvNS4_8identityENS4_13SM90_TMA_LOADES1F_vS1G_EENS_8epilogue10collective18CollectiveEpilogueINS1J_23Sm100TmaWarpSpecializedILi1ELi1ELi64ELb0ELb0EEEJSI_NS5_IJNSX_ISF_SB_EENSX_ISG_SB_EEEEESJ_SK_SJ_SK_NS1J_6fusion15FusionCallbacksIS1N_NS1R_17LinearCombinationISJ_fSJ_fLNS_15FloatRoundStyleE2EEESI_S1Q_JEEENS4_5SM1004TMEM4LOAD26SM100_TMEM_LOAD_32dp32b64xES1H_NS16_INS17_ILi2ELi4ELi3EEES1A_NSX_INS5_IJS1B_SG_EEENS5_IJSG_SB_EEEEEEENS4_39AutoVectorizingCopyWithAssumedAlignmentILi128EEENS4_14SM90_TMA_STOREES25_S27_S27_EEEvvEEEEvNT_6ParamsE)
	.align		4
        /*000c*/ 	.word	index@(__assertfail)
	.align		4
        /*0010*/ 	.word	0x00000000
	.align		4
        /*0014*/ 	.word	0xfffffffe
	.align		4
        /*0018*/ 	.word	0x00000000
	.align		4
        /*001c*/ 	.word	0xfffffffd
	.align		4
        /*0020*/ 	.word	0x00000000
	.align		4
        /*0024*/ 	.word	0xfffffffc


//--------------------- .nv.constant4             --------------------------
	.section	.nv.constant4,"a",@progbits
	.align	8
	.align		8
.nv.constant4:
        /*0000*/ 	.dword	__assertfail
	.align		8
        /*0008*/ 	.dword	__unnamed_1
	.align		8
        /*0010*/ 	.dword	__unnamed_2
	.align		8
        /*0018*/ 	.dword	_ZN39_INTERNAL_70cf7f5f_4_k_cu_940acee2_93984cuda3std3__45__cpo5beginE
	.align		8
        /*0020*/ 	.dword	_ZN39_INTERNAL_70cf7f5f_4_k_cu_940acee2_93984cuda3std3__45__cpo3endE
	.align		8
        /*0028*/ 	.dword	_ZN39_INTERNAL_70cf7f5f_4_k_cu_940acee2_93984cuda3std3__45__cpo6cbeginE
	.align		8
        /*0030*/ 	.dword	_ZN39_INTERNAL_70cf7f5f_4_k_cu_940acee2_93984cuda3std3__45__cpo4cendE
	.align		8
        /*0038*/ 	.dword	_ZN39_INTERNAL_70cf7f5f_4_k_cu_940acee2_93984cuda3std3__441_GLOBAL__N__70cf7f5f_4_k_cu_940acee2_93986ignoreE
	.align		8
        /*0040*/ 	.dword	_ZN39_INTERNAL_70cf7f5f_4_k_cu_940acee2_93984cuda3std3__419piecewise_constructE
	.align		8
        /*0048*/ 	.dword	_ZN39_INTERNAL_70cf7f5f_4_k_cu_940acee2_93984cuda3std3__48in_placeE
	.align		8
        /*0050*/ 	.dword	_ZN39_INTERNAL_70cf7f5f_4_k_cu_940acee2_93984cuda3std6ranges3__45__cpo4swapE
	.align		8
        /*0058*/ 	.dword	_ZN39_INTERNAL_70cf7f5f_4_k_cu_940acee2_93984cuda3std6ranges3__45__cpo9iter_moveE
	.align		8
        /*0060*/ 	.dword	_ZN39_INTERNAL_70cf7f5f_4_k_cu_940acee2_93984cute7productE
	.align		8
        /*0068*/ 	.dword	_ZN39_INTERNAL_70cf7f5f_4_k_cu_940acee2_93984cute1_E
	.align		8
        /*0070*/ 	.dword	$str$25
	.align		8
        /*0078*/ 	.dword	$str$26
	.align		8
        /*0080*/ 	.dword	$str$27
	.align		8
        /*0088*/ 	.dword	$str$28


//--------------------- .text._ZN7cutlass13device_kernelINS_4gemm6kernel13GemmUniversalIN4cute5tupleIJiiiiEEENS1_10collective13CollectiveMmaINS1_35MainloopSm100TmaUmmaWarpSpecializedILi4ELi2ELi4ENS5_IJNS4_1CILi1EEENSA_ILi2EEESB_EEEEENS5_IJNSA_ILi128EEENSA_ILi64EEENSA_ILi32EEEEEENS_12float_e5m2_tENS5_IJlSB_lEEESJ_SK_NS4_8TiledMMAINS4_8MMA_AtomIJNS4_10MMA_TraitsINS4_19SM100_MMA_F8F6F4_SSEJSJ_SJ_fSF_SG_NS4_17integral_constantINS4_4UMMA5MajorELSR_0EEESS_NSP_INSQ_7ScaleInELST_0EEESU_EEEEEENS4_6LayoutINS5_IJSB_SB_SB_EEENS5_IJNSA_ILi0EEESZ_SZ_EEEEENS5_IJNS4_10UnderscoreES12_S12_EEEEENS4_23SM90_TMA_LOAD_MULTICASTENS4_14ComposedLayoutINS4_7SwizzleILi1ELi4ELi3EEENS4_18smem_ptr_flag_bitsILi8EEENSX_INS5_IJNSA_ILi8EEESH_EEENS5_IJSH_SB_EEEEEEEvNS4_8identityENS4_13SM90_TMA_LOADES1F_vS1G_EENS_8epilogue10collective18CollectiveEpilogueINS1J_23Sm100TmaWarpSpecializedILi1ELi1ELi64ELb0ELb0EEEJSI_NS5_IJNSX_ISF_SB_EENSX_ISG_SB_EEEEESJ_SK_SJ_SK_NS1J_6fusion15FusionCallbacksIS1N_NS1R_17LinearCombinationISJ_fSJ_fLNS_15FloatRoundStyleE2EEESI_S1Q_JEEENS4_5SM1004TMEM4LOAD26SM100_TMEM_LOAD_32dp32b64xES1H_NS16_INS17_ILi2ELi4ELi3EEES1A_NSX_INS5_IJS1B_SG_EEENS5_IJSG_SB_EEEEEEENS4_39AutoVectorizingCopyWithAssumedAlignmentILi128EEENS4_14SM90_TMA_STOREES25_S27_S27_EEEvvEEEEvNT_6ParamsE --------------------------
	.section	.text._ZN7cutlass13device_kernelINS_4gemm6kernel13GemmUniversalIN4cute5tupleIJiiiiEEENS1_10collective13CollectiveMmaINS1_35MainloopSm100TmaUmmaWarpSpecializedILi4ELi2ELi4ENS5_IJNS4_1CILi1EEENSA_ILi2EEESB_EEEEENS5_IJNSA_ILi128EEENSA_ILi64EEENSA_ILi32EEEEEENS_12float_e5m2_tENS5_IJlSB_lEEESJ_SK_NS4_8TiledMMAINS4_8MMA_AtomIJNS4_10MMA_TraitsINS4_19SM100_MMA_F8F6F4_SSEJSJ_SJ_fSF_SG_NS4_17integral_constantINS4_4UMMA5MajorELSR_0EEESS_NSP_INSQ_7ScaleInELST_0EEESU_EEEEEENS4_6LayoutINS5_IJSB_SB_SB_EEENS5_IJNSA_ILi0EEESZ_SZ_EEEEENS5_IJNS4_10UnderscoreES12_S12_EEEEENS4_23SM90_TMA_LOAD_MULTICASTENS4_14ComposedLayoutINS4_7SwizzleILi1ELi4ELi3EEENS4_18smem_ptr_flag_bitsILi8EEENSX_INS5_IJNSA_ILi8EEESH_EEENS5_IJSH_SB_EEEEEEEvNS4_8identityENS4_13SM90_TMA_LOADES1F_vS1G_EENS_8epilogue10collective18CollectiveEpilogueINS1J_23Sm100TmaWarpSpecializedILi1ELi1ELi64ELb0ELb0EEEJSI_NS5_IJNSX_ISF_SB_EENSX_ISG_SB_EEEEESJ_SK_SJ_SK_NS1J_6fusion15FusionCallbacksIS1N_NS1R_17LinearCombinationISJ_fSJ_fLNS_15FloatRoundStyleE2EEESI_S1Q_JEEENS4_5SM1004TMEM4LOAD26SM100_TMEM_LOAD_32dp32b64xES1H_NS16_INS17_ILi2ELi4ELi3EEES1A_NSX_INS5_IJS1B_SG_EEENS5_IJSG_SB_EEEEEEENS4_39AutoVectorizingCopyWithAssumedAlignmentILi128EEENS4_14SM90_TMA_STOREES25_S27_S27_EEEvvEEEEvNT_6ParamsE,"ax",@progbits
	.align	128
.text._ZN7cutlass13device_kernelINS_4gemm6kernel13GemmUniversalIN4cute5tupleIJiiiiEEENS1_10collective13CollectiveMmaINS1_35MainloopSm100TmaUmmaWarpSpecializedILi4ELi2ELi4ENS5_IJNS4_1CILi1EEENSA_ILi2EEESB_EEEEENS5_IJNSA_ILi128EEENSA_ILi64EEENSA_ILi32EEEEEENS_12float_e5m2_tENS5_IJlSB_lEEESJ_SK_NS4_8TiledMMAINS4_8MMA_AtomIJNS4_10MMA_TraitsINS4_19SM100_MMA_F8F6F4_SSEJSJ_SJ_fSF_SG_NS4_17integral_constantINS4_4UMMA5MajorELSR_0EEESS_NSP_INSQ_7ScaleInELST_0EEESU_EEEEEENS4_6LayoutINS5_IJSB_SB_SB_EEENS5_IJNSA_ILi0EEESZ_SZ_EEEEENS5_IJNS4_10UnderscoreES12_S12_EEEEENS4_23SM90_TMA_LOAD_MULTICASTENS4_14ComposedLayoutINS4_7SwizzleILi1ELi4ELi3EEENS4_18smem_ptr_flag_bitsILi8EEENSX_INS5_IJNSA_ILi8EEESH_EEENS5_IJSH_SB_EEEEEEEvNS4_8identityENS4_13SM90_TMA_LOADES1F_vS1G_EENS_8epilogue10collective18CollectiveEpilogueINS1J_23Sm100TmaWarpSpecializedILi1ELi1ELi64ELb0ELb0EEEJSI_NS5_IJNSX_ISF_SB_EENSX_ISG_SB_EEEEESJ_SK_SJ_SK_NS1J_6fusion15FusionCallbacksIS1N_NS1R_17LinearCombinationISJ_fSJ_fLNS_15FloatRoundStyleE2EEESI_S1Q_JEEENS4_5SM1004TMEM4LOAD26SM100_TMEM_LOAD_32dp32b64xES1H_NS16_INS17_ILi2ELi4ELi3EEES1A_NSX_INS5_IJS1B_SG_EEENS5_IJSG_SB_EEEEEEENS4_39AutoVectorizingCopyWithAssumedAlignmentILi128EEENS4_14SM90_TMA_STOREES25_S27_S27_EEEvvEEEEvNT_6ParamsE:
        .type           _ZN7cutlass13device_kernelINS_4gemm6kernel13GemmUniversalIN4cute5tupleIJiiiiEEENS1_10collective13CollectiveMmaINS1_35MainloopSm100TmaUmmaWarpSpecializedILi4ELi2ELi4ENS5_IJNS4_1CILi1EEENSA_ILi2EEESB_EEEEENS5_IJNSA_ILi128EEENSA_ILi64EEENSA_ILi32EEEEEENS_12float_e5m2_tENS5_IJlSB_lEEESJ_SK_NS4_8TiledMMAINS4_8MMA_AtomIJNS4_10MMA_TraitsINS4_19SM100_MMA_F8F6F4_SSEJSJ_SJ_fSF_SG_NS4_17integral_constantINS4_4UMMA5MajorELSR_0EEESS_NSP_INSQ_7ScaleInELST_0EEESU_EEEEEENS4_6LayoutINS5_IJSB_SB_SB_EEENS5_IJNSA_ILi0EEESZ_SZ_EEEEENS5_IJNS4_10UnderscoreES12_S12_EEEEENS4_23SM90_TMA_LOAD_MULTICASTENS4_14ComposedLayoutINS4_7SwizzleILi1ELi4ELi3EEENS4_18smem_ptr_flag_bitsILi8EEENSX_INS5_IJNSA_ILi8EEESH_EEENS5_IJSH_SB_EEEEEEEvNS4_8identityENS4_13SM90_TMA_LOADES1F_vS1G_EENS_8epilogue10collective18CollectiveEpilogueINS1J_23Sm100TmaWarpSpecializedILi1ELi1ELi64ELb0ELb0EEEJSI_NS5_IJNSX_ISF_SB_EENSX_ISG_SB_EEEEESJ_SK_SJ_SK_NS1J_6fusion15FusionCallbacksIS1N_NS1R_17LinearCombinationISJ_fSJ_fLNS_15FloatRoundStyleE2EEESI_S1Q_JEEENS4_5SM1004TMEM4LOAD26SM100_TMEM_LOAD_32dp32b64xES1H_NS16_INS17_ILi2ELi4ELi3EEES1A_NSX_INS5_IJS1B_SG_EEENS5_IJSG_SB_EEEEEEENS4_39AutoVectorizingCopyWithAssumedAlignmentILi128EEENS4_14SM90_TMA_STOREES25_S27_S27_EEEvvEEEEvNT_6ParamsE,@function
        .size           _ZN7cutlass13device_kernelINS_4gemm6kernel13GemmUniversalIN4cute5tupleIJiiiiEEENS1_10collective13CollectiveMmaINS1_35MainloopSm100TmaUmmaWarpSpecializedILi4ELi2ELi4ENS5_IJNS4_1CILi1EEENSA_ILi2EEESB_EEEEENS5_IJNSA_ILi128EEENSA_ILi64EEENSA_ILi32EEEEEENS_12float_e5m2_tENS5_IJlSB_lEEESJ_SK_NS4_8TiledMMAINS4_8MMA_AtomIJNS4_10MMA_TraitsINS4_19SM100_MMA_F8F6F4_SSEJSJ_SJ_fSF_SG_NS4_17integral_constantINS4_4UMMA5MajorELSR_0EEESS_NSP_INSQ_7ScaleInELST_0EEESU_EEEEEENS4_6LayoutINS5_IJSB_SB_SB_EEENS5_IJNSA_ILi0EEESZ_SZ_EEEEENS5_IJNS4_10UnderscoreES12_S12_EEEEENS4_23SM90_TMA_LOAD_MULTICASTENS4_14ComposedLayoutINS4_7SwizzleILi1ELi4ELi3EEENS4_18smem_ptr_flag_bitsILi8EEENSX_INS5_IJNSA_ILi8EEESH_EEENS5_IJSH_SB_EEEEEEEvNS4_8identityENS4_13SM90_TMA_LOADES1F_vS1G_EENS_8epilogue10collective18CollectiveEpilogueINS1J_23Sm100TmaWarpSpecializedILi1ELi1ELi64ELb0ELb0EEEJSI_NS5_IJNSX_ISF_SB_EENSX_ISG_SB_EEEEESJ_SK_SJ_SK_NS1J_6fusion15FusionCallbacksIS1N_NS1R_17LinearCombinationISJ_fSJ_fLNS_15FloatRoundStyleE2EEESI_S1Q_JEEENS4_5SM1004TMEM4LOAD26SM100_TMEM_LOAD_32dp32b64xES1H_NS16_INS17_ILi2ELi4ELi3EEES1A_NSX_INS5_IJS1B_SG_EEENS5_IJSG_SB_EEEEEEENS4_39AutoVectorizingCopyWithAssumedAlignmentILi128EEENS4_14SM90_TMA_STOREES25_S27_S27_EEEvvEEEEvNT_6ParamsE,(.L_x_135 - _ZN7cutlass13device_kernelINS_4gemm6kernel13GemmUniversalIN4cute5tupleIJiiiiEEENS1_10collective13CollectiveMmaINS1_35MainloopSm100TmaUmmaWarpSpecializedILi4ELi2ELi4ENS5_IJNS4_1CILi1EEENSA_ILi2EEESB_EEEEENS5_IJNSA_ILi128EEENSA_ILi64EEENSA_ILi32EEEEEENS_12float_e5m2_tENS5_IJlSB_lEEESJ_SK_NS4_8TiledMMAINS4_8MMA_AtomIJNS4_10MMA_TraitsINS4_19SM100_MMA_F8F6F4_SSEJSJ_SJ_fSF_SG_NS4_17integral_constantINS4_4UMMA5MajorELSR_0EEESS_NSP_INSQ_7ScaleInELST_0EEESU_EEEEEENS4_6LayoutINS5_IJSB_SB_SB_EEENS5_IJNSA_ILi0EEESZ_SZ_EEEEENS5_IJNS4_10UnderscoreES12_S12_EEEEENS4_23SM90_TMA_LOAD_MULTICASTENS4_14ComposedLayoutINS4_7SwizzleILi1ELi4ELi3EEENS4_18smem_ptr_flag_bitsILi8EEENSX_INS5_IJNSA_ILi8EEESH_EEENS5_IJSH_SB_EEEEEEEvNS4_8identityENS4_13SM90_TMA_LOADES1F_vS1G_EENS_8epilogue10collective18CollectiveEpilogueINS1J_23Sm100TmaWarpSpecializedILi1ELi1ELi64ELb0ELb0EEEJSI_NS5_IJNSX_ISF_SB_EENSX_ISG_SB_EEEEESJ_SK_SJ_SK_NS1J_6fusion15FusionCallbacksIS1N_NS1R_17LinearCombinationISJ_fSJ_fLNS_15FloatRoundStyleE2EEESI_S1Q_JEEENS4_5SM1004TMEM4LOAD26SM100_TMEM_LOAD_32dp32b64xES1H_NS16_INS17_ILi2ELi4ELi3EEES1A_NSX_INS5_IJS1B_SG_EEENS5_IJSG_SB_EEEEEEENS4_39AutoVectorizingCopyWithAssumedAlignmentILi128EEENS4_14SM90_TMA_STOREES25_S27_S27_EEEvvEEEEvNT_6ParamsE)
        .other          _ZN7cutlass13device_kernelINS_4gemm6kernel13GemmUniversalIN4cute5tupleIJiiiiEEENS1_10collective13CollectiveMmaINS1_35MainloopSm100TmaUmmaWarpSpecializedILi4ELi2ELi4ENS5_IJNS4_1CILi1EEENSA_ILi2EEESB_EEEEENS5_IJNSA_ILi128EEENSA_ILi64EEENSA_ILi32EEEEEENS_12float_e5m2_tENS5_IJlSB_lEEESJ_SK_NS4_8TiledMMAINS4_8MMA_AtomIJNS4_10MMA_TraitsINS4_19SM100_MMA_F8F6F4_SSEJSJ_SJ_fSF_SG_NS4_17integral_constantINS4_4UMMA5MajorELSR_0EEESS_NSP_INSQ_7ScaleInELST_0EEESU_EEEEEENS4_6LayoutINS5_IJSB_SB_SB_EEENS5_IJNSA_ILi0EEESZ_SZ_EEEEENS5_IJNS4_10UnderscoreES12_S12_EEEEENS4_23SM90_TMA_LOAD_MULTICASTENS4_14ComposedLayoutINS4_7SwizzleILi1ELi4ELi3EEENS4_18smem_ptr_flag_bitsILi8EEENSX_INS5_IJNSA_ILi8EEESH_EEENS5_IJSH_SB_EEEEEEEvNS4_8identityENS4_13SM90_TMA_LOADES1F_vS1G_EENS_8epilogue10collective18CollectiveEpilogueINS1J_23Sm100TmaWarpSpecializedILi1ELi1ELi64ELb0ELb0EEEJSI_NS5_IJNSX_ISF_SB_EENSX_ISG_SB_EEEEESJ_SK_SJ_SK_NS1J_6fusion15FusionCallbacksIS1N_NS1R_17LinearCombinationISJ_fSJ_fLNS_15FloatRoundStyleE2EEESI_S1Q_JEEENS4_5SM1004TMEM4LOAD26SM100_TMEM_LOAD_32dp32b64xES1H_NS16_INS17_ILi2ELi4ELi3EEES1A_NSX_INS5_IJS1B_SG_EEENS5_IJSG_SB_EEEEEEENS4_39AutoVectorizingCopyWithAssumedAlignmentILi128EEENS4_14SM90_TMA_STOREES25_S27_S27_EEEvvEEEEvNT_6ParamsE,@"STO_CUDA_ENTRY STV_DEFAULT"
_ZN7cutlass13device_kernelINS_4gemm6kernel13GemmUniversalIN4cute5tupleIJiiiiEEENS1_10collective13CollectiveMmaINS1_35MainloopSm100TmaUmmaWarpSpecializedILi4ELi2ELi4ENS5_IJNS4_1CILi1EEENSA_ILi2EEESB_EEEEENS5_IJNSA_ILi128EEENSA_ILi64EEENSA_ILi32EEEEEENS_12float_e5m2_tENS5_IJlSB_lEEESJ_SK_NS4_8TiledMMAINS4_8MMA_AtomIJNS4_10MMA_TraitsINS4_19SM100_MMA_F8F6F4_SSEJSJ_SJ_fSF_SG_NS4_17integral_constantINS4_4UMMA5MajorELSR_0EEESS_NSP_INSQ_7ScaleInELST_0EEESU_EEEEEENS4_6LayoutINS5_IJSB_SB_SB_EEENS5_IJNSA_ILi0EEESZ_SZ_EEEEENS5_IJNS4_10UnderscoreES12_S12_EEEEENS4_23SM90_TMA_LOAD_MULTICASTENS4_14ComposedLayoutINS4_7SwizzleILi1ELi4ELi3EEENS4_18smem_ptr_flag_bitsILi8EEENSX_INS5_IJNSA_ILi8EEESH_EEENS5_IJSH_SB_EEEEEEEvNS4_8identityENS4_13SM90_TMA_LOADES1F_vS1G_EENS_8epilogue10collective18CollectiveEpilogueINS1J_23Sm100TmaWarpSpecializedILi1ELi1ELi64ELb0ELb0EEEJSI_NS5_IJNSX_ISF_SB_EENSX_ISG_SB_EEEEESJ_SK_SJ_SK_NS1J_6fusion15FusionCallbacksIS1N_NS1R_17LinearCombinationISJ_fSJ_fLNS_15FloatRoundStyleE2EEESI_S1Q_JEEENS4_5SM1004TMEM4LOAD26SM100_TMEM_LOAD_32dp32b64xES1H_NS16_INS17_ILi2ELi4ELi3EEES1A_NSX_INS5_IJS1B_SG_EEENS5_IJSG_SB_EEEEEEENS4_39AutoVectorizingCopyWithAssumedAlignmentILi128EEENS4_14SM90_TMA_STOREES25_S27_S27_EEEvvEEEEvNT_6ParamsE:
[----:B------:R-:W1:Y:S01]  /*0000*/  LDC R1, c[0x0][0x37c] ;  /* 0x0000df00ff017b82 */ /* 0x000e620000000800 */
[----:B------:R-:W2:Y:S01]  /*0010*/  S2R R131, SR_TID.X ;  /* 0x0000000000837919 */ /* 0x000ea20000002100 */
[----:B------:R-:W3:Y:S01]  /*0020*/  LDCU.64 UR8, c[0x0][0x890] ;  /* 0x00011200ff0877ac */ /* 0x000ee20008000a00 */
[----:B------:R-:W-:Y:S02]  /*0030*/  PRMT R141, RZ, 0x7610, R141 ;  /* 0x00007610ff8d7816 */ /* 0x000fe4000000008d */
[----:B------:R-:W-:Y:S01]  /*0040*/  ELECT P3, URZ, PT ;  /* 0x0000000000ff782f */ /* 0x000fe20003860000 */
[----:B---3--:R-:W-:-:S04]  /*0050*/  UISETP.NE.U32.AND UP0, UPT, UR8, URZ, UPT ;  /* 0x000000ff0800728c */ /* 0x008fc8000bf05070 */
[----:B------:R-:W-:Y:S01]  /*0060*/  UISETP.NE.AND.EX UP0, UPT, UR9, URZ, UPT, UP0 ;  /* 0x000000ff0900728c */ /* 0x000fe2000bf05300 */
[----:B--2---:R-:W-:-:S05]  /*0070*/  SHF.R.U32.HI R142, RZ, 0x5, R131 ;  /* 0x00000005ff8e7819 */ /* 0x004fca0000011683 */
[----:B------:R-:W2:Y:S02]  /*0080*/  SHFL.IDX PT, R0, R142, RZ, 0x1f ;  /* 0x00001fff8e007589 */ /* 0x000ea400000e0000 */
[----:B--2---:R-:W-:Y:S01]  /*0090*/  R2UR UR22, R0 ;  /* 0x00000000001672ca */ /* 0x004fe200000e0000 */
[----:B-1----:R-:W-:-:S14]  /*00a0*/  BRA.U UP0, `(.L_x_0) ;  /* 0x0000000100307547 */ /* 0x002fdc000b800000 */
[----:B------:R-:W1:Y:S02]  /*00b0*/  LDCU.64 UR4, c[0x0][0x888] ;  /* 0x00011100ff0477ac */ /* 0x000e640008000a00 */
[----:B-1----:R-:W-:-:S04]  /*00c0*/  UISETP.NE.U32.AND UP0, UPT, UR4, URZ, UPT ;  /* 0x000000ff0400728c */ /* 0x002fc8000bf05070 */
[----:B------:R-:W-:-:S09]  /*00d0*/  UISETP.NE.AND.EX UP0, UPT, UR5, URZ, UPT, UP0 ;  /* 0x000000ff0500728c */ /* 0x000fd2000bf05300 */
[----:B------:R-:W-:Y:S05]  /*00e0*/  BRA.U !UP0, `(.L_x_1) ;  /* 0x0000000108147547 */ /* 0x000fea000b800000 */
[----:B------:R-:W1:Y:S01]  /*00f0*/  LDC.64 R2, c[0x0][0x888] ;  /* 0x00022200ff027b82 */ /* 0x000e620000000a00 */
[----:B------:R-:W1:Y:S02]  /*0100*/  LDCU.64 UR4, c[0x0][0x358] ;  /* 0x00006b00ff0477ac */ /* 0x000e640008000a00 */
[----:B-1----:R1:W5:Y:S01]  /*0110*/  LDG.E R71, desc[UR4][R2.64] ;  /* 0x0000000402477981 */ /* 0x002362000c1e1900 */
[----:B------:R-:W-:Y:S01]  /*0120*/  HFMA2 R141, -RZ, RZ, 0, 5.9604644775390625e-08 ;  /* 0x00000001ff8d7431 */ /* 0x000fe200000001ff */
[----:B------:R-:W-:Y:S05]  /*0130*/  BRA `(.L_x_0) ;  /* 0x00000000000c7947 */ /* 0x000fea0003800000 */
.L_x_1:
[----:B------:R-:W1:Y:S01]  /*0140*/  LDCU UR4, c[0x0][0x880] ;  /* 0x00011000ff0477ac */ /* 0x000e620008000800 */
[----:B------:R-:W-:Y:S01]  /*0150*/  HFMA2 R141, -RZ, RZ, 0, 5.9604644775390625e-08 ;  /* 0x00000001ff8d7431 */ /* 0x000fe200000001ff */
[----:B-1----:R-:W-:-:S07]  /*0160*/  MOV R71, UR4 ;  /* 0x0000000400477c02 */ /* 0x002fce0008000f00 */
.L_x_0:
[----:B------:R-:W2:Y:S02]  /*0170*/  LDCU.64 UR4, c[0x0][0x8b0] ;  /* 0x00011600ff0477ac */ /* 0x000ea40008000a00 */
[----:B--2---:R-:W-:-:S04]  /*0180*/  UISETP.NE.U32.AND UP0, UPT, UR4, URZ, UPT ;  /* 0x000000ff0400728c */ /* 0x004fc8000bf05070 */
[----:B------:R-:W-:-:S09]  /*0190*/  UISETP.NE.AND.EX UP0, UPT, UR5, URZ, UPT, UP0 ;  /* 0x000000ff0500728c */ /* 0x000fd2000bf05300 */
[----:B------:R-:W-:Y:S05]  /*01a0*/  BRA.U UP0, `(.L_x_2) ;  /* 0x0000000100287547 */ /* 0x000fea000b800000 */
[----:B------:R-:W2:Y:S02]  /*01b0*/  LDCU.64 UR4, c[0x0][0x8a8] ;  /* 0x00011500ff0477ac */ /* 0x000ea40008000a00 */
[----:B--2---:R-:W-:-:S04]  /*01c0*/  UISETP.NE.U32.AND UP0, UPT, UR4, URZ, UPT ;  /* 0x000000ff0400728c */ /* 0x004fc8000bf05070 */
[----:B------:R-:W-:-:S09]  /*01d0*/  UISETP.NE.AND.EX UP0, UPT, UR5, URZ, UPT, UP0 ;  /* 0x000000ff0500728c */ /* 0x000fd2000bf05300 */
[----:B------:R-:W-:Y:S05]  /*01e0*/  BRA.U !UP0, `(.L_x_3) ;  /* 0x0000000108107547 */ /* 0x000fea000b800000 */
[----:B-1----:R-:W1:Y:S01]  /*01f0*/  LDC.64 R2, c[0x0][0x8a8] ;  /* 0x00022a00ff027b82 */ /* 0x002e620000000a00 */
[----:B------:R-:W1:Y:S02]  /*0200*/  LDCU.64 UR4, c[0x0][0x358] ;  /* 0x00006b00ff0477ac */ /* 0x000e640008000a00 */
[----:B-1----:R2:W5:Y:S01]  /*0210*/  LDG.E R70, desc[UR4][R2.64] ;  /* 0x0000000402467981 */ /* 0x002562000c1e1900 */
[----:B------:R-:W-:Y:S05]  /*0220*/  BRA `(.L_x_2) ;  /* 0x0000000000087947 */ /* 0x000fea0003800000 */
.L_x_3:
[----:B------:R-:W2:Y:S02]  /*0230*/  LDCU UR4, c[0x0][0x8a0] ;  /* 0x00011400ff0477ac */ /* 0x000ea40008000800 */
[----:B--2---:R-:W-:Y:S02]  /*0240*/  MOV R70, UR4 ;  /* 0x0000000400467c02 */ /* 0x004fe40008000f00 */
.L_x_2:
[----:B------:R-:W-:Y:S01]  /*0250*/  IMAD.U32 R0, RZ, RZ, UR22 ;  /* 0x00000016ff007e24 */ /* 0x000fe2000f8e00ff */
[----:B------:R-:W-:Y:S04]  /*0260*/  BSSY.RECONVERGENT B0, `(.L_x_4) ;  /* 0x000000c000007945 */ /* 0x000fe80003800200 */
[C---:B------:R-:W-:Y:S02]  /*0270*/  ISETP.NE.OR P1, PT, R0.reuse, 0x1, !P3 ;  /* 0x000000010000780c */ /* 0x040fe40005f25670 */
[----:B------:R-:W-:-:S11]  /*0280*/  ISETP.NE.OR P0, PT, R0, 0x3, !P3 ;  /* 0x000000030000780c */ /* 0x000fd60005f05670 */
[----:B------:R-:W-:Y:S05]  /*0290*/  @P1 BRA `(.L_x_5) ;  /* 0x0000000000201947 */ /* 0x000fea0003800000 */
[----:B------:R-:W3:Y:S02]  /*02a0*/  LDCU.64 UR4, c[0x0][0x348] ;  /* 0x00006900ff0477ac */ /* 0x000ee40008000a00 */
[----:B---3--:R-:W-:Y:S02]  /*02b0*/  UIADD3 UR6, UP1, UPT, UR4, 0x80, URZ ;  /* 0x0000008004067890 */ /* 0x008fe4000ff3e0ff */
[----:B------:R-:W-:Y:S02]  /*02c0*/  UIADD3 UR4, UP0, UPT, UR4, 0x180, URZ ;  /* 0x0000018004047890 */ /* 0x000fe4000ff1e0ff */
[----:B------:R-:W-:Y:S02]  /*02d0*/  UIADD3.X UR7, UPT, UPT, URZ, UR5, URZ, UP1, !UPT ;  /* 0x00000005ff077290 */ /* 0x000fe40008ffe4ff */
[----:B------:R-:W-:-:S07]  /*02e0*/  UIADD3.X UR5, UPT, UPT, URZ, UR5, URZ, UP0, !UPT ;  /* 0x00000005ff057290 */ /* 0x000fce00087fe4ff */
[----:B------:R3:W-:Y:S02]  /*02f0*/  UTMACCTL.PF [UR6] ;  /* 0x00000000060079b9 */ /* 0x0007e40008040000 */
[----:B------:R3:W-:Y:S02]  /*0300*/  UTMACCTL.PF [UR4] ;  /* 0x00000000040079b9 */ /* 0x0007e40008040000 */
[----:B---3--:R-:W-:Y:S01]  /*0310*/  NOP ;  /* 0x0000000000007918 */ /* 0x008fe20000000000 */
.L_x_5:
[----:B------:R-:W-:Y:S05]  /*0320*/  BSYNC.RECONVERGENT B0 ;  /* 0x0000000000007941 */ /* 0x000fea0003800200 */
.L_x_4:
[----:B------:R-:W-:Y:S04]  /*0330*/  BSSY.RECONVERGENT B0, `(.L_x_6) ;  /* 0x000000a000007945 */ /* 0x000fe80003800200 */
        /* <DEDUP_REMOVED lines=9> */
.L_x_7:
[----:B------:R-:W-:Y:S05]  /*03d0*/  BSYNC.RECONVERGENT B0 ;  /* 0x0000000000007941 */ /* 0x000fea0003800200 */
.L_x_6:
[----:B------:R-:W3:Y:S01]  /*03e0*/  LDCU.64 UR4, c[0x0][0x888] ;  /* 0x00011100ff0477ac */ /* 0x000ee20008000a00 */
[----:B------:R-:W-:Y:S02]  /*03f0*/  UISETP.EQ.U32.AND UP1, UPT, UR8, URZ, UPT ;  /* 0x000000ff0800728c */ /* 0x000fe4000bf22070 */
[----:B------:R-:W-:Y:S02]  /*0400*/  UPLOP3.LUT UP3, UPT, UPT, UPT, UPT, 0x80, 0x8 ;  /* 0x000000000008789c */ /* 0x000fe40003f6f070 */
[----:B---3--:R-:W-:-:S04]  /*0410*/  UISETP.NE.U32.AND UP0, UPT, UR4, URZ, UPT ;  /* 0x000000ff0400728c */ /* 0x008fc8000bf05070 */
[----:B------:R-:W-:-:S04]  /*0420*/  UISETP.NE.AND.EX UP0, UPT, UR5, URZ, UPT, UP0 ;  /* 0x000000ff0500728c */ /* 0x000fc8000bf05300 */
[----:B------:R-:W-:-:S04]  /*0430*/  UISETP.EQ.OR.EX UP2, UPT, UR9, URZ, !UP0, UP1 ;  /* 0x000000ff0900728c */ /* 0x000fc8000c742710 */
[----:B------:R-:W-:-:S05]  /*0440*/  UP2UR UR60, UPR, URZ, 0x4 ;  /* 0x00000004ff3c7883 */ /* 0x000fca0008000000 */
[----:B------:R-:W-:Y:S07]  /*0450*/  BRA.U !UP2, `(.L_x_8) ;  /* 0x000000010a207547 */ /* 0x000fee000b800000 */
[----:B------:R-:W-:Y:S01]  /*0460*/  UISETP.NE.U32.AND UP1, UPT, UR8, URZ, UPT ;  /* 0x000000ff0800728c */ /* 0x000fe2000bf25070 */
[----:B-----5:R-:W-:Y:S01]  /*0470*/  FSETP.NEU.AND P0, PT, R71, RZ, PT ;  /* 0x000000ff4700720b */ /* 0x020fe20003f0d000 */
[----:B------:R-:W-:Y:S02]  /*0480*/  USEL UR4, URZ, 0xffffffff, UP0 ;  /* 0xffffffffff047887 */ /* 0x000fe40008000000 */
[----:B------:R-:W-:-:S10]  /*0490*/  UISETP.NE.AND.EX UP1, UPT, UR9, URZ, UPT, UP1 ;  /* 0x000000ff0900728c */ /* 0x000fd4000bf25310 */
[----:B------:R-:W-:Y:S01]  /*04a0*/  VOTEU.ANY UP0, P0 ;  /* 0x0000000000ff7886 */ /* 0x000fe20000000100 */
[----:B------:R-:W-:-:S04]  /*04b0*/  @!UP1 USEL UR4, URZ, 0xffffffff, UP0 ;  /* 0xffffffffff049887 */ /* 0x000fc80008000000 */
[----:B------:R-:W-:-:S04]  /*04c0*/  ULOP3.LUT UR4, UR4, 0x1, URZ, 0xc0, !UPT ;  /* 0x0000000104047892 */ /* 0x000fc8000f8ec0ff */
[----:B------:R-:W-:-:S11]  /*04d0*/  UISETP.NE.U32.AND UP3, UPT, UR4, 0x1, UPT ;  /* 0x000000010400788c */ /* 0x000fd6000bf65070 */
.L_x_8:
[----:B-12---:R-:W1:Y:S01]  /*04e0*/  SHFL.IDX PT, R2, R142, RZ, 0x1f ;  /* 0x00001fff8e027589 */ /* 0x006e6200000e0000 */
[----:B------:R-:W-:-:S04]  /*04f0*/  UISETP.NE.AND UP0, UPT, UR22, 0x2, UPT ;  /* 0x000000021600788c */ /* 0x000fc8000bf05270 */
[----:B------:R-:W-:Y:S01]  /*0500*/  USEL UR34, URZ, 0x1, UP0 ;  /* 0x00000001ff227887 */ /* 0x000fe20008000000 */
[----:B-1----:R-:W-:-:S13]  /*0510*/  ISETP.NE.AND P0, PT, R2, RZ, PT ;  /* 0x000000ff0200720c */ /* 0x002fda0003f05270 */
[----:B------:R-:W-:Y:S05]  /*0520*/  @P0 BRA `(.L_x_9) ;  /* 0x0000000000580947 */ /* 0x000fea0003800000 */
[----:B------:R-:W1:Y:S01]  /*0530*/  S2UR UR4, SR_CgaCtaId ;  /* 0x00000000000479c3 */ /* 0x000e620000008800 */
[----:B------:R-:W-:Y:S01]  /*0540*/  UMOV UR5, 0x400 ;  /* 0x0000040000057882 */ /* 0x000fe20000000000 */
[----:B------:R-:W-:Y:S01]  /*0550*/  UMOV UR8, 0x1 ;  /* 0x0000000100087882 */ /* 0x000fe20000000000 */
[----:B------:R-:W-:Y:S01]  /*0560*/  UMOV UR6, 0x2 ;  /* 0x0000000200067882 */ /* 0x000fe20000000000 */
[----:B------:R-:W-:-:S04]  /*0570*/  UIADD3 UR8, UPT, UPT, -UR8, 0x100000, URZ ;  /* 0x0010000008087890 */ /* 0x000fc8000fffe1ff */
[----:B------:R-:W-:Y:S02]  /*0580*/  USHF.L.U32 UR9, UR8, 0xb, URZ ;  /* 0x0000000b08097899 */ /* 0x000fe400080006ff */
[----:B------:R-:W-:Y:S02]  /*0590*/  USHF.L.U32 UR8, UR8, 0x1, URZ ;  /* 0x0000000108087899 */ /* 0x000fe400080006ff */
[----:B------:R-:W-:-:S04]  /*05a0*/  UIADD3 UR6, UPT, UPT, -UR6, 0x100000, URZ ;  /* 0x0010000006067890 */ /* 0x000fc8000fffe1ff */
[----:B------:R-:W-:Y:S02]  /*05b0*/  USHF.L.U32 UR7, UR6, 0xb, URZ ;  /* 0x0000000b06077899 */ /* 0x000fe400080006ff */
[----:B------:R-:W-:Y:S01]  /*05c0*/  USHF.L.U32 UR6, UR6, 0x1, URZ ;  /* 0x0000000106067899 */ /* 0x000fe200080006ff */
[----:B------:R-:W-:Y:S01]  /*05d0*/  ELECT P0, URZ, PT ;  /* 0x0000000000ff782f */ /* 0x000fe20003800000 */
[----:B-1----:R-:W-:Y:S01]  /*05e0*/  ULEA UR4, UR4, UR5, 0x18 ;  /* 0x0000000504047291 */ /* 0x002fe2000f8ec0ff */
[----:B------:R-:W1:Y:S11]  /*05f0*/  FENCE.VIEW.ASYNC.S ;  /* 0x00000000000073c6 */ /* 0x000e760000000000 */
[----:B-1----:R1:W2:Y:S01]  /*0600*/  SYNCS.EXCH.64 URZ, [UR4], UR8 ;  /* 0x0000000804ff75b2 */ /* 0x0022a20008000100 */
[----:B------:R1:W3:Y:S01]  /*0610*/  SYNCS.EXCH.64 URZ, [UR4+0x20], UR6 ;  /* 0x0000200604ff75b2 */ /* 0x0002e20008000100 */
[----:B------:R1:W4:Y:S01]  /*0620*/  SYNCS.EXCH.64 URZ, [UR4+0x8], UR8 ;  /* 0x0000080804ff75b2 */ /* 0x0003220008000100 */
[----:B------:R1:W1:Y:S01]  /*0630*/  SYNCS.EXCH.64 URZ, [UR4+0x28], UR6 ;  /* 0x0000280604ff75b2 */ /* 0x0002620008000100 */
[----:B------:R1:W1:Y:S01]  /*0640*/  SYNCS.EXCH.64 URZ, [UR4+0x10], UR8 ;  /* 0x0000100804ff75b2 */ /* 0x0002620008000100 */
[----:B------:R1:W1:Y:S01]  /*0650*/  SYNCS.EXCH.64 URZ, [UR4+0x30], UR6 ;  /* 0x0000300604ff75b2 */ /* 0x0002620008000100 */
[----:B------:R1:W1:Y:S01]  /*0660*/  SYNCS.EXCH.64 URZ, [UR4+0x18], UR8 ;  /* 0x0000180804ff75b2 */ /* 0x0002620008000100 */
[----:B------:R1:W1:Y:S01]  /*0670*/  SYNCS.EXCH.64 URZ, [UR4+0x38], UR6 ;  /* 0x0000380604ff75b2 */ /* 0x0002620008000100 */
[----:B------:R-:W-:Y:S01]  /*0680*/  NOP ;  /* 0x0000000000007918 */ /* 0x000fe20000000000 */
.L_x_9:
[----:B------:R-:W2:Y:S01]  /*0690*/  SHFL.IDX PT, R2, R142, RZ, 0x1f ;  /* 0x00001fff8e027589 */ /* 0x000ea200000e0000 */
[----:B------:R-:W-:Y:S01]  /*06a0*/  NOP ;  /* 0x0000000000007918 */ /* 0x000fe20000000000 */
[----:B--2---:R-:W-:-:S13]  /*06b0*/  ISETP.NE.AND P0, PT, R2, 0x1, PT ;  /* 0x000000010200780c */ /* 0x004fda0003f05270 */
[----:B------:R-:W-:Y:S05]  /*06c0*/  @P0 BRA `(.L_x_10) ;  /* 0x0000000000400947 */ /* 0x000fea0003800000 */
[----:B-1----:R-:W1:Y:S01]  /*06d0*/  S2UR UR4, SR_CgaCtaId ;  /* 0x00000000000479c3 */ /* 0x002e620000008800 */
        /* <DEDUP_REMOVED lines=12> */
[----:B-1----:R2:W1:Y:S01]  /*07a0*/  SYNCS.EXCH.64 URZ, [UR4+0x40], UR8 ;  /* 0x0000400804ff75b2 */ /* 0x0024620008000100 */
[----:B------:R2:W1:Y:S02]  /*07b0*/  SYNCS.EXCH.64 URZ, [UR4+0x48], UR6 ;  /* 0x0000480604ff75b2 */ /* 0x0004640008000100 */
[----:B--2---:R-:W-:Y:S01]  /*07c0*/  NOP ;  /* 0x0000000000007918 */ /* 0x004fe20000000000 */
.L_x_10:
[----:B------:R-:W2:Y:S01]  /*07d0*/  SHFL.IDX PT, R2, R142, RZ, 0x1f ;  /* 0x00001fff8e027589 */ /* 0x000ea200000e0000 */
[----:B------:R-:W-:Y:S01]  /*07e0*/  NOP ;  /* 0x0000000000007918 */ /* 0x000fe20000000000 */
[----:B--2---:R-:W-:-:S13]  /*07f0*/  ISETP.NE.AND P0, PT, R2, 0x3, PT ;  /* 0x000000030200780c */ /* 0x004fda0003f05270 */
[----:B------:R-:W-:Y:S05]  /*0800*/  @P0 BRA `(.L_x_11) ;  /* 0x0000000000300947 */ /* 0x000fea0003800000 */
[----:B-1----:R-:W1:Y:S01]  /*0810*/  S2UR UR6, SR_CgaCtaId ;  /* 0x00000000000679c3 */ /* 0x002e620000008800 */
[----:B------:R-:W-:Y:S01]  /*0820*/  UMOV UR4, 0x400 ;  /* 0x0000040000047882 */ /* 0x000fe20000000000 */
[----:B------:R-:W-:Y:S01]  /*0830*/  UMOV UR5, 0x20 ;  /* 0x0000002000057882 */ /* 0x000fe20000000000 */
[----:B------:R-:W-:Y:S01]  /*0840*/  ELECT P0, URZ, PT ;  /* 0x0000000000ff782f */ /* 0x000fe20003800000 */
[----:B-1----:R-:W-:Y:S02]  /*0850*/  ULEA UR6, UR6, UR4, 0x18 ;  /* 0x0000000406067291 */ /* 0x002fe4000f8ec0ff */
[----:B------:R-:W-:-:S04]  /*0860*/  UIADD3 UR4, UPT, UPT, -UR5, 0x100000, URZ ;  /* 0x0010000005047890 */ /* 0x000fc8000fffe1ff */
[----:B------:R-:W-:Y:S02]  /*0870*/  USHF.L.U32 UR5, UR4, 0xb, URZ ;  /* 0x0000000b04057899 */ /* 0x000fe400080006ff */
[----:B------:R-:W-:Y:S01]  /*0880*/  USHF.L.U32 UR4, UR4, 0x1, URZ ;  /* 0x0000000104047899 */ /* 0x000fe200080006ff */
[----:B------:R-:W1:Y:S11]  /*0890*/  FENCE.VIEW.ASYNC.S ;  /* 0x00000000000073c6 */ /* 0x000e760000000000 */
[----:B-1----:R2:W1:Y:S01]  /*08a0*/  SYNCS.EXCH.64 URZ, [UR6+0x50], UR4 ;  /* 0x0000500406ff75b2 */ /* 0x0024620008000100 */
[----:B------:R2:W1:Y:S02]  /*08b0*/  SYNCS.EXCH.64 URZ, [UR6+0x58], UR4 ;  /* 0x0000580406ff75b2 */ /* 0x0004640008000100 */
[----:B--2---:R-:W-:Y:S01]  /*08c0*/  NOP ;  /* 0x0000000000007918 */ /* 0x004fe20000000000 */
.L_x_11:
[----:B------:R-:W2:Y:S01]  /*08d0*/  SHFL.IDX PT, R2, R142, RZ, 0x1f ;  /* 0x00001fff8e027589 */ /* 0x000ea200000e0000 */
[----:B------:R-:W-:Y:S01]  /*08e0*/  NOP ;  /* 0x0000000000007918 */ /* 0x000fe20000000000 */
[----:B--2---:R-:W-:-:S13]  /*08f0*/  ISETP.NE.AND P0, PT, R2, 0x4, PT ;  /* 0x000000040200780c */ /* 0x004fda0003f05270 */
[----:B------:R-:W-:Y:S05]  /*0900*/  @P0 BRA `(.L_x_12) ;  /* 0x00000000004c0947 */ /* 0x000fea0003800000 */
[----:B-1----:R-:W1:Y:S01]  /*0910*/  S2UR UR6, SR_CgaCtaId ;  /* 0x00000000000679c3 */ /* 0x002e620000008800 */
[----:B------:R-:W-:Y:S01]  /*0920*/  UMOV UR4, 0x1e0 ;  /* 0x000001e000047882 */ /* 0x000fe20000000000 */
[----:B------:R-:W-:Y:S01]  /*0930*/  UMOV UR5, 0x400 ;  /* 0x0000040000057882 */ /* 0x000fe20000000000 */
[----:B------:R-:W-:Y:S01]  /*0940*/  USEL UR4, UR4, 0x1a0, UP3 ;  /* 0x000001a004047887 */ /* 0x000fe20009800000 */
[----:B------:R-:W-:Y:S01]  /*0950*/  UMOV UR8, 0x1 ;  /* 0x0000000100087882 */ /* 0x000fe20000000000 */
[----:B------:R-:W-:Y:S01]  /*0960*/  ELECT P0, URZ, PT ;  /* 0x0000000000ff782f */ /* 0x000fe20003800000 */
[----:B------:R-:W-:-:S04]  /*0970*/  UIADD3 UR8, UPT, UPT, -UR8, 0x100000, URZ ;  /* 0x0010000008087890 */ /* 0x000fc8000fffe1ff */
[----:B------:R-:W-:Y:S02]  /*0980*/  USHF.L.U32 UR9, UR8, 0xb, URZ ;  /* 0x0000000b08097899 */ /* 0x000fe400080006ff */
[----:B------:R-:W-:Y:S02]  /*0990*/  USHF.L.U32 UR8, UR8, 0x1, URZ ;  /* 0x0000000108087899 */ /* 0x000fe400080006ff */
[----:B-1----:R-:W-:Y:S02]  /*09a0*/  ULEA UR6, UR6, UR5, 0x18 ;  /* 0x0000000506067291 */ /* 0x002fe4000f8ec0ff */
[----:B------:R-:W-:-:S04]  /*09b0*/  UIADD3 UR4, UPT, UPT, -UR4, 0x100000, URZ ;  /* 0x0010000004047890 */ /* 0x000fc8000fffe1ff */
[----:B------:R-:W-:Y:S02]  /*09c0*/  USHF.L.U32 UR5, UR4, 0xb, URZ ;  /* 0x0000000b04057899 */ /* 0x000fe400080006ff */
[----:B------:R-:W-:Y:S01]  /*09d0*/  USHF.L.U32 UR4, UR4, 0x1, URZ ;  /* 0x0000000104047899 */ /* 0x000fe200080006ff */
[----:B------:R-:W1:Y:S03]  /*09e0*/  FENCE.VIEW.ASYNC.S ;  /* 0x00000000000073c6 */ /* 0x000e660000000000 */
[----:B-1----:R2:W1:Y:S08]  /*09f0*/  SYNCS.EXCH.64 URZ, [UR6+0x60], UR8 ;  /* 0x0000600806ff75b2 */ /* 0x0024700008000100 */
[----:B------:R2:W1:Y:S01]  /*0a00*/  SYNCS.EXCH.64 URZ, [UR6+0x70], UR4 ;  /* 0x0000700406ff75b2 */ /* 0x0004620008000100 */
[----:B------:R2:W1:Y:S01]  /*0a10*/  SYNCS.EXCH.64 URZ, [UR6+0x68], UR8 ;  /* 0x0000680806ff75b2 */ /* 0x0004620008000100 */
[----:B------:R2:W1:Y:S02]  /*0a20*/  SYNCS.EXCH.64 URZ, [UR6+0x78], UR4 ;  /* 0x0000780406ff75b2 */ /* 0x0004640008000100 */
[----:B--2---:R-:W-:Y:S01]  /*0a30*/  NOP ;  /* 0x0000000000007918 */ /* 0x004fe20000000000 */
.L_x_12:
        /* <DEDUP_REMOVED lines=18> */
[----:B------:R2:W1:Y:S01]  /*0b60*/  SYNCS.EXCH.64 URZ, [UR4+0xa0], UR6 ;  /* 0x0000a00604ff75b2 */ /* 0x0004620008000100 */
[----:B------:R2:W1:Y:S01]  /*0b70*/  SYNCS.EXCH.64 URZ, [UR4+0x88], UR8 ;  /* 0x0000880804ff75b2 */ /* 0x0004620008000100 */
[----:B------:R2:W1:Y:S01]  /*0b80*/  SYNCS.EXCH.64 URZ, [UR4+0xa8], UR6 ;  /* 0x0000a80604ff75b2 */ /* 0x0004620008000100 */
[----:B------:R2:W1:Y:S01]  /*0b90*/  SYNCS.EXCH.64 URZ, [UR4+0x90], UR8 ;  /* 0x0000900804ff75b2 */ /* 0x0004620008000100 */
[----:B------:R2:W1:Y:S01]  /*0ba0*/  SYNCS.EXCH.64 URZ, [UR4+0xb0], UR6 ;  /* 0x0000b00604ff75b2 */ /* 0x0004620008000100 */
[----:B------:R2:W1:Y:S01]  /*0bb0*/  SYNCS.EXCH.64 URZ, [UR4+0x98], UR8 ;  /* 0x0000980804ff75b2 */ /* 0x0004620008000100 */
[----:B------:R2:W1:Y:S02]  /*0bc0*/  SYNCS.EXCH.64 URZ, [UR4+0xb8], UR6 ;  /* 0x0000b80604ff75b2 */ /* 0x0004640008000100 */
[----:B--2---:R-:W-:Y:S01]  /*0bd0*/  NOP ;  /* 0x0000000000007918 */ /* 0x004fe20000000000 */
.L_x_13:
[----:B------:R-:W2:Y:S01]  /*0be0*/  SHFL.IDX PT, R2, R142, RZ, 0x1f ;  /* 0x00001fff8e027589 */ /* 0x000ea200000e0000 */
[----:B------:R-:W1:Y:S01]  /*0bf0*/  S2UR UR61, SR_CgaCtaId ;  /* 0x00000000003d79c3 */ /* 0x000e620000008800 */
[----:B------:R-:W-:Y:S01]  /*0c00*/  NOP ;  /* 0x0000000000007918 */ /* 0x000fe20000000000 */
[----:B--2---:R-:W-:-:S13]  /*0c10*/  ISETP.NE.AND P0, PT, R2, 0x3, PT ;  /* 0x000000030200780c */ /* 0x004fda0003f05270 */
[----:B-1----:R-:W-:Y:S05]  /*0c20*/  @P0 BRA `(.L_x_14) ;  /* 0x0000000000340947 */ /* 0x002fea0003800000 */
[----:B------:R-:W-:Y:S01]  /*0c30*/  UMOV UR4, 0x400 ;  /* 0x0000040000047882 */ /* 0x000fe20000000000 */
[----:B------:R-:W-:Y:S01]  /*0c40*/  UMOV UR6, 0x20 ;  /* 0x0000002000067882 */ /* 0x000fe20000000000 */
[----:B------:R-:W-:Y:S02]  /*0c50*/  ULEA UR4, UR61, UR4, 0x18 ;  /* 0x000000043d047291 */ /* 0x000fe4000f8ec0ff */
[----:B------:R-:W-:-:S04]  /*0c60*/  UIADD3 UR6, UPT, UPT, -UR6, 0x100000, URZ ;  /* 0x0010000006067890 */ /* 0x000fc8000fffe1ff */
[----:B------:R-:W-:Y:S02]  /*0c70*/  USHF.L.U32 UR7, UR6, 0xb, URZ ;  /* 0x0000000b06077899 */ /* 0x000fe400080006ff */
[----:B------:R-:W-:Y:S01]  /*0c80*/  USHF.L.U32 UR6, UR6, 0x1, URZ ;  /* 0x0000000106067899 */ /* 0x000fe200080006ff */
[----:B------:R-:W-:Y:S01]  /*0c90*/  ELECT P0, URZ, PT ;  /* 0x0000000000ff782f */ /* 0x000fe20003800000 */
[----:B------:R-:W1:Y:S10]  /*0ca0*/  FENCE.VIEW.ASYNC.S ;  /* 0x00000000000073c6 */ /* 0x000e740000000000 */
[----:B-1----:R1:W2:Y:S01]  /*0cb0*/  SYNCS.EXCH.64 URZ, [UR4+0xc0], UR6 ;  /* 0x0000c00604ff75b2 */ /* 0x0022a20008000100 */
[----:B------:R1:W1:Y:S01]  /*0cc0*/  SYNCS.EXCH.64 URZ, [UR4+0xd0], UR6 ;  /* 0x0000d00604ff75b2 */ /* 0x0002620008000100 */
[----:B------:R1:W1:Y:S01]  /*0cd0*/  SYNCS.EXCH.64 URZ, [UR4+0xc8], UR6 ;  /* 0x0000c80604ff75b2 */ /* 0x0002620008000100 */
[----:B------:R1:W1:Y:S01]  /*0ce0*/  SYNCS.EXCH.64 URZ, [UR4+0xd8], UR6 ;  /* 0x0000d80604ff75b2 */ /* 0x0002620008000100 */
[----:B------:R-:W-:Y:S01]  /*0cf0*/  NOP ;  /* 0x0000000000007918 */ /* 0x000fe20000000000 */
.L_x_14:
[----:B-1----:R-:W1:Y:S01]  /*0d00*/  LDCU UR4, c[0x0][0x36c] ;  /* 0x00006d80ff0477ac */ /* 0x002e620008000800 */
[----:B------:R-:W-:Y:S01]  /*0d10*/  ISETP.NE.OR P3, PT, R0, 0x2, !P3 ;  /* 0x000000020000780c */ /* 0x000fe20005f65670 */
[----:B------:R-:W-:Y:S01]  /*0d20*/  NOP ;  /* 0x0000000000007918 */ /* 0x000fe20000000000 */
[----:B------:R-:W-:Y:S01]  /*0d30*/  LOP3.LUT R0, R131, 0x1f, RZ, 0xc0, !PT ;  /* 0x0000001f83007812 */ /* 0x000fe200078ec0ff */
[----:B------:R-:W-:Y:S02]  /*0d40*/  UISETP.NE.AND UP4, UPT, UR22, URZ, UPT ;  /* 0x000000ff1600728c */ /* 0x000fe4000bf85270 */
[----:B-1----:R-:W-:-:S09]  /*0d50*/  UISETP.EQ.U32.AND UP5, UPT, UR4, 0x1, UPT ;  /* 0x000000010400788c */ /* 0x002fd2000bfa2070 */
[----:B------:R-:W-:Y:S05]  /*0d60*/  BRA.U !UP5, `(.L_x_15) ;  /* 0x000000010d087547 */ /* 0x000fea000b800000 */
[----:B--234-:R-:W-:Y:S01]  /*0d70*/  UCGABAR_ARV ;  /* 0x00000000000079c7 */ /* 0x01cfe20008000000 */
[----:B------:R-:W-:Y:S05]  /*0d80*/  BRA `(.L_x_16) ;  /* 0x0000000000047947 */ /* 0x000fea0003800000 */
.L_x_15:
[----:B--234-:R-:W-:Y:S01]  /*0d90*/  NOP ;  /* 0x0000000000007918 */ /* 0x01cfe20000000000 */
.L_x_16:
[----:B------:R-:W1:Y:S01]  /*0da0*/  S2UR UR7, SR_CTAID.X ;  /* 0x00000000000779c3 */ /* 0x000e620000002500 */
[----:B------:R-:W-:-:S05]  /*0db0*/  CS2R.32 R3, SR_CgaSize ;  /* 0x0000000000037805 */ /* 0x000fca0000008a00 */
[----:B------:R-:W-:-:S05]  /*0dc0*/  IMAD R3, R3, -0xa0, RZ ;  /* 0xffffff6003037824 */ /* 0x000fca00078e02ff */
[----:B------:R-:W-:-:S14]  /*0dd0*/  R2UR UR5, R3 ;  /* 0x00000000030572ca */ /* 0x000fdc00000e0000 */
[----:B------:R-:W2:Y:S01]  /*0de0*/  LDCU UR5, c[0x0][UR5+0x2b0] ;  /* 0x00005600050577ac */ /* 0x000ea20008000800 */
[----:B------:R-:W-:-:S05]  /*0df0*/  CS2R.32 R3, SR_CgaSize ;  /* 0x0000000000037805 */ /* 0x000fca0000008a00 */
[----:B------:R-:W-:-:S05]  /*0e00*/  IMAD R3, R3, -0xa0, RZ ;  /* 0xffffff6003037824 */ /* 0x000fca00078e02ff */
[----:B------:R-:W-:-:S14]  /*0e10*/  R2UR UR4, R3 ;  /* 0x00000000030472ca */ /* 0x000fdc00000e0000 */
[----:B------:R-:W3:Y:S01]  /*0e20*/  LDCU UR4, c[0x0][UR4+0x2b4] ;  /* 0x00005680040477ac */ /* 0x000ee20008000800 */
[----:B------:R-:W4:Y:S01]  /*0e30*/  S2UR UR8, SR_CTAID.Y ;  /* 0x00000000000879c3 */ /* 0x000f220000002600 */
[----:B------:R-:W3:Y:S01]  /*0e40*/  LDCU UR23, c[0x0][0xb24] ;  /* 0x00016480ff1777ac */ /* 0x000ee20008000800 */
[----:B------:R-:W-:-:S05]  /*0e50*/  CS2R.32 R3, SR_CgaSize ;  /* 0x0000000000037805 */ /* 0x000fca0000008a00 */
[----:B------:R-:W-:-:S05]  /*0e60*/  IMAD R3, R3, -0xa0, RZ ;  /* 0xffffff6003037824 */ /* 0x000fca00078e02ff */
[----:B------:R-:W-:-:S14]  /*0e70*/  R2UR UR58, R3 ;  /* 0x00000000033a72ca */ /* 0x000fdc00000e0000 */
[----:B------:R-:W3:Y:S01]  /*0e80*/  LDCU UR58, c[0x0][UR58+0x2a0] ;  /* 0x000054003a3a77ac */ /* 0x000ee20008000800 */
[----:B------:R-:W1:Y:S01]  /*0e90*/  S2UR UR36, SR_CTAID.Z ;  /* 0x00000000002479c3 */ /* 0x000e620000002700 */
[----:B------:R-:W-:-:S05]  /*0ea0*/  CS2R.32 R3, SR_CgaSize ;  /* 0x0000000000037805 */ /* 0x000fca0000008a00 */
[----:B------:R-:W-:-:S05]  /*0eb0*/  IMAD R3, R3, -0xa0, RZ ;  /* 0xffffff6003037824 */ /* 0x000fca00078e02ff */
[----:B------:R-:W-:-:S14]  /*0ec0*/  R2UR UR55, R3 ;  /* 0x00000000033772ca */ /* 0x000fdc00000e0000 */
[----:B------:R-:W3:Y:S01]  /*0ed0*/  LDCU UR55, c[0x0][UR55+0x2a4] ;  /* 0x00005480373777ac */ /* 0x000ee20008000800 */
[----:B------:R-:W3:Y:S01]  /*0ee0*/  LDCU UR40, c[0x0][0xb24] ;  /* 0x00016480ff2877ac */ /* 0x000ee20008000800 */
[----:B-1----:R-:W-:Y:S01]  /*0ef0*/  I2FP.F32.U32 R3, UR7 ;  /* 0x0000000700037c45 */ /* 0x002fe20008201000 */
[----:B------:R-:W1:Y:S04]  /*0f00*/  LDCU UR25, c[0x0][0xb30] ;  /* 0x00016600ff1977ac */ /* 0x000e680008000800 */
[----:B--2---:R-:W-:Y:S01]  /*0f10*/  FMUL R3, R3, UR5 ;  /* 0x0000000503037c20 */ /* 0x004fe20008400000 */
[----:B------:R-:W-:Y:S01]  /*0f20*/  USHF.L.U32 UR28, UR61, 0xb, URZ ;  /* 0x0000000b3d1c7899 */ /* 0x000fe200080006ff */
[----:B----4-:R-:W-:Y:S01]  /*0f30*/  I2FP.F32.U32 R2, UR8 ;  /* 0x0000000800027c45 */ /* 0x010fe20008201000 */
[----:B---3--:R-:W-:-:S03]  /*0f40*/  UISETP.GE.AND UP2, UPT, UR23, 0x1, UPT ;  /* 0x000000011700788c */ /* 0x008fc6000bf46270 */
[----:B------:R-:W2:Y:S01]  /*0f50*/  F2I.U32.TRUNC.NTZ R3, R3 ;  /* 0x0000000300037305 */ /* 0x000ea2000020f000 */
[----:B------:R-:W-:Y:S01]  /*0f60*/  UMOV UR46, UR7 ;  /* 0x00000007002e7c82 */ /* 0x000fe20008000000 */
[----:B------:R-:W-:Y:S01]  /*0f70*/  FMUL R2, R2, UR4 ;  /* 0x0000000402027c20 */ /* 0x000fe20008400000 */
[----:B------:R-:W-:-:S05]  /*0f80*/  UMOV UR45, UR8 ;  /* 0x00000008002d7c82 */ /* 0x000fca0008000000 */
[----:B------:R-:W3:Y:S01]  /*0f90*/  F2I.U32.TRUNC.NTZ R2, R2 ;  /* 0x0000000200027305 */ /* 0x000ee2000020f000 */
[----:B--2---:R-:W-:Y:S02]  /*0fa0*/  R2UR UR4, R3 ;  /* 0x00000000030472ca */ /* 0x004fe400000e0000 */
[----:B---3--:R-:W-:Y:S02]  /*0fb0*/  R2UR UR6, R2 ;  /* 0x00000000020672ca */ /* 0x008fe400000e0000 */
[----:B------:R-:W-:-:S09]  /*0fc0*/  PRMT R2, RZ, 0x7610, R2 ;  /* 0x00007610ff027816 */ /* 0x000fd20000000002 */
[----:B------:R-:W-:-:S04]  /*0fd0*/  UIADD3 UR5, UPT, UPT, -UR4, URZ, URZ ;  /* 0x000000ff04057290 */ /* 0x000fc8000fffe1ff */
[----:B------:R-:W-:Y:S02]  /*0fe0*/  UIMAD UR58, UR58, UR5, UR7 ;  /* 0x000000053a3a72a4 */ /* 0x000fe4000f8e0207 */
[----:B------:R-:W-:-:S04]  /*0ff0*/  UIADD3 UR4, UPT, UPT, -UR6, URZ, URZ ;  /* 0x000000ff06047290 */ /* 0x000fc8000fffe1ff */
[----:B------:R-:W-:Y:S01]  /*1000*/  UIMAD UR55, UR55, UR4, UR8 ;  /* 0x00000004373772a4 */ /* 0x000fe2000f8e0208 */
[----:B-1----:R-:W-:Y:S11]  /*1010*/  BRA.U UP4, `(.L_x_17) ;  /* 0x0000000104247547 */ /* 0x002ff6000b800000 */
[----:B------:R-:W-:Y:S02]  /*1020*/  UISETP.NE.AND UP0, UPT, UR55, URZ, UPT ;  /* 0x000000ff3700728c */ /* 0x000fe4000bf05270 */
[----:B------:R-:W-:Y:S02]  /*1030*/  UISETP.NE.AND UP1, UPT, UR55, 0x1, UPT ;  /* 0x000000013700788c */ /* 0x000fe4000bf25270 */
[----:B------:R-:W-:Y:S02]  /*1040*/  UISETP.EQ.OR UP0, UPT, UR58, URZ, !UP0 ;  /* 0x000000ff3a00728c */ /* 0x000fe4000c702670 */
[----:B------:R-:W-:Y:S02]  /*1050*/  USEL UR4, URZ, 0x2, UP1 ;  /* 0x00000002ff047887 */ /* 0x000fe40008800000 */
[----:B------:R-:W-:Y:S02]  /*1060*/  USEL UR5, URZ, 0x1, !UP0 ;  /* 0x00000001ff057887 */ /* 0x000fe4000c000000 */
[----:B------:R-:W-:-:S04]  /*1070*/  UISETP.NE.AND UP0, UPT, UR58, URZ, UPT ;  /* 0x000000ff3a00728c */ /* 0x000fc8000bf05270 */
[----:B------:R-:W-:-:S04]  /*1080*/  USEL UR4, UR4, 0x2, UP0 ;  /* 0x0000000204047887 */ /* 0x000fc80008000000 */
[----:B------:R-:W-:-:S06]  /*1090*/  UIADD3 UR4, UPT, UPT, UR5, UR4, URZ ;  /* 0x0000000405047290 */ /* 0x000fcc000fffe0ff */
[----:B------:R-:W-:Y:S02]  /*10a0*/  MOV R2, UR4 ;  /* 0x0000000400027c02 */ /* 0x000fe40008000f00 */
.L_x_17:
[----:B------:R-:W-:Y:S05]  /*10b0*/  BRA.U !UP2, `(.L_x_18) ;  /* 0x000000010ad47547 */ /* 0x000fea000b800000 */
[----:B------:R-:W1:Y:S01]  /*10c0*/  LDCU.128 UR12, c[0x0][0xb10] ;  /* 0x00016200ff0c77ac */ /* 0x000e620008000c00 */
[----:B------:R-:W2:Y:S01]  /*10d0*/  LDCU UR6, c[0x0][0x370] ;  /* 0x00006e00ff0677ac */ /* 0x000ea20008000800 */
[----:B------:R-:W3:Y:S01]  /*10e0*/  LDCU UR5, c[0x0][0x374] ;  /* 0x00006e80ff0577ac */ /* 0x000ee20008000800 */
[----:B------:R-:W4:Y:S01]  /*10f0*/  LDCU UR24, c[0x0][0xb0c] ;  /* 0x00016180ff1877ac */ /* 0x000f220008000800 */
[----:B------:R-:W4:Y:S01]  /*1100*/  LDCU UR4, c[0x0][0xb20] ;  /* 0x00016400ff0477ac */ /* 0x000f220008000800 */
[----:B------:R-:W4:Y:S01]  /*1110*/  LDCU.64 UR8, c[0x0][0xb28] ;  /* 0x00016500ff0877ac */ /* 0x000f220008000a00 */
[----:B-1----:R-:W-:Y:S02]  /*1120*/  UISETP.NE.AND UP0, UPT, UR14, 0x1, UPT ;  /* 0x000000010e00788c */ /* 0x002fe4000bf05270 */
[----:B---3--:R-:W-:Y:S02]  /*1130*/  UIMAD.WIDE.U32 UR10, UR5, UR15, URZ ;  /* 0x0000000f050a72a5 */ /* 0x008fe4000f8e00ff */
[----:B--2---:R-:W-:-:S02]  /*1140*/  UIMAD.WIDE.U32 UR18, UR6, UR12, URZ ;  /* 0x0000000c061272a5 */ /* 0x004fc4000f8e00ff */
[----:B----4-:R-:W-:Y:S02]  /*1150*/  UISETP.NE.AND UP1, UPT, UR24, 0x1, UPT ;  /* 0x000000011800788c */ /* 0x010fe4000bf25270 */
[----:B------:R-:W-:Y:S01]  /*1160*/  UISETP.NE.AND UP2, UPT, UR23, 0x1, UPT ;  /* 0x000000011700788c */ /* 0x000fe2000bf45270 */
[----:B------:R-:W-:Y:S02]  /*1170*/  UMOV UR10, UR11 ;  /* 0x0000000b000a7c82 */ /* 0x000fe40008000000 */
[----:B------:R-:W-:Y:S01]  /*1180*/  UMOV UR18, UR19 ;  /* 0x0000001300127c82 */ /* 0x000fe20008000000 */
[----:B------:R-:W-:Y:S02]  /*1190*/  @UP0 USHF.R.U32.HI UR5, URZ, UR4, UR10 ;  /* 0x00000004ff050299 */ /* 0x000fe4000801160a */
[----:B------:R-:W-:Y:S02]  /*11a0*/  UIMAD.WIDE.U32 UR20, UR45, UR15, URZ ;  /* 0x0000000f2d1472a5 */ /* 0x000fe4000f8e00ff */
[----:B------:R-:W-:-:S02]  /*11b0*/  UIMAD.WIDE.U32 UR10, UR5, UR8, URZ ;  /* 0x00000008050a72a5 */ /* 0x000fc4000f8e00ff */
[----:B------:R-:W-:Y:S02]  /*11c0*/  @UP1 USHF.R.U32.HI UR6, URZ, UR13, UR18 ;  /* 0x0000000dff061299 */ /* 0x000fe40008011612 */
[----:B------:R-:W-:Y:S02]  /*11d0*/  UIMAD.WIDE.U32 UR16, UR46, UR12, URZ ;  /* 0x0000000c2e1072a5 */ /* 0x000fe4000f8e00ff */
[----:B------:R-:W-:Y:S01]  /*11e0*/  UIMAD.WIDE.U32 UR18, UR6, UR8, URZ ;  /* 0x00000008061272a5 */ /* 0x000fe2000f8e00ff */
[----:B------:R-:W-:Y:S01]  /*11f0*/  UMOV UR20, UR21 ;  /* 0x0000001500147c82 */ /* 0x000fe20008000000 */
[----:B------:R-:W-:Y:S01]  /*1200*/  UMOV UR10, UR11 ;  /* 0x0000000b000a7c82 */ /* 0x000fe20008000000 */
[----:B------:R-:W-:Y:S02]  /*1210*/  USHF.R.U32.HI UR20, URZ, UR4, UR20 ;  /* 0x00000004ff147299 */ /* 0x000fe40008011614 */
[----:B------:R-:W-:Y:S02]  /*1220*/  @UP2 USHF.R.U32.HI UR5, URZ, UR9, UR10 ;  /* 0x00000009ff052299 */ /* 0x000fe4000801160a */
[----:B------:R-:W-:Y:S01]  /*1230*/  UMOV UR7, UR19 ;  /* 0x0000001300077c82 */ /* 0x000fe20008000000 */
[----:B------:R-:W-:Y:S01]  /*1240*/  UMOV UR16, UR17 ;  /* 0x0000001100107c82 */ /* 0x000fe20008000000 */
[----:B------:R-:W-:-:S02]  /*1250*/  @UP2 USHF.R.U32.HI UR6, URZ, UR9, UR7 ;  /* 0x00000009ff062299 */ /* 0x000fc40008011607 */
[----:B------:R-:W-:Y:S02]  /*1260*/  USHF.R.U32.HI UR13, URZ, UR13, UR16 ;  /* 0x0000000dff0d7299 */ /* 0x000fe40008011610 */
[----:B------:R-:W-:Y:S02]  /*1270*/  USEL UR4, UR45, UR20, !UP0 ;  /* 0x000000142d047287 */ /* 0x000fe4000c000000 */
[----:B------:R-:W-:Y:S02]  /*1280*/  UIMAD UR7, UR5, UR23, URZ ;  /* 0x00000017050772a4 */ /* 0x000fe4000f8e02ff */
[----:B------:R-:W-:Y:S02]  /*1290*/  USEL UR5, UR46, UR13, !UP1 ;  /* 0x0000000d2e057287 */ /* 0x000fe4000c800000 */
[----:B------:R-:W-:Y:S02]  /*12a0*/  UIMAD UR12, UR6, UR23, URZ ;  /* 0x00000017060c72a4 */ /* 0x000fe4000f8e02ff */
[----:B------:R-:W-:-:S02]  /*12b0*/  UISETP.GE.AND UP0, UPT, UR4, UR7, UPT ;  /* 0x000000070400728c */ /* 0x000fc4000bf06270 */
[----:B------:R-:W-:Y:S02]  /*12c0*/  UIMAD.WIDE.U32 UR10, UR4, UR8, URZ ;  /* 0x00000008040a72a5 */ /* 0x000fe4000f8e00ff */
[----:B------:R-:W-:Y:S02]  /*12d0*/  UISETP.GE.OR UP0, UPT, UR5, UR12, UP0 ;  /* 0x0000000c0500728c */ /* 0x000fe40008706670 */
[----:B------:R-:W-:Y:S02]  /*12e0*/  UIMAD.WIDE.U32 UR12, UR5, UR8, URZ ;  /* 0x00000008050c72a5 */ /* 0x000fe4000f8e00ff */
[----:B------:R-:W-:Y:S01]  /*12f0*/  UIADD3 UR10, UPT, UPT, -UR4, URZ, URZ ;  /* 0x000000ff040a7290 */ /* 0x000fe2000fffe1ff */
[----:B------:R-:W-:Y:S01]  /*1300*/  UMOV UR8, UR11 ;  /* 0x0000000b00087c82 */ /* 0x000fe20008000000 */
[----:B------:R-:W-:Y:S02]  /*1310*/  UIADD3 UR11, UPT, UPT, -UR5, URZ, URZ ;  /* 0x000000ff050b7290 */ /* 0x000fe4000fffe1ff */
[----:B------:R-:W-:-:S03]  /*1320*/  USHF.R.U32.HI UR8, URZ, UR9, UR8 ;  /* 0x00000009ff087299 */ /* 0x000fc60008011608 */
[----:B------:R-:W-:Y:S01]  /*1330*/  @!UP0 UMOV UR7, UR13 ;  /* 0x0000000d00078c82 */ /* 0x000fe20008000000 */
[----:B------:R-:W-:Y:S02]  /*1340*/  UIMAD UR45, UR14, UR10, UR45 ;  /* 0x0000000a0e2d72a4 */ /* 0x000fe4000f8e022d */
[----:B------:R-:W-:Y:S02]  /*1350*/  USEL UR8, UR4, UR8, !UP2 ;  /* 0x0000000804087287 */ /* 0x000fe4000d000000 */
[----:B------:R-:W-:Y:S02]  /*1360*/  @!UP0 USHF.R.U32.HI UR7, URZ, UR9, UR7 ;  /* 0x00000009ff078299 */ /* 0x000fe40008011607 */
[----:B------:R-:W-:Y:S02]  /*1370*/  UIADD3 UR9, UPT, UPT, -UR8, URZ, URZ ;  /* 0x000000ff08097290 */ /* 0x000fe4000fffe1ff */
[----:B------:R-:W-:Y:S02]  /*1380*/  @!UP0 USEL UR7, UR5, UR7, !UP2 ;  /* 0x0000000705078287 */ /* 0x000fe4000d000000 */
[----:B------:R-:W-:-:S02]  /*1390*/  UIMAD UR9, UR23, UR9, UR4 ;  /* 0x00000009170972a4 */ /* 0x000fc4000f8e0204 */
[----:B------:R-:W-:Y:S02]  /*13a0*/  @!UP0 UIADD3 UR8, UPT, UPT, UR8, -UR7, URZ ;  /* 0x8000000708088290 */ /* 0x000fe4000fffe0ff */
[----:B------:R-:W-:Y:S02]  /*13b0*/  @!UP0 UIMAD UR6, UR9, UR6, UR7 ;  /* 0x00000006090682a4 */ /* 0x000fe4000f8e0207 */
[----:B------:R-:W-:Y:S02]  /*13c0*/  @!UP0 UIMAD UR4, UR8, UR23, UR5 ;  /* 0x00000017080482a4 */ /* 0x000fe4000f8e0205 */
[----:B------:R-:W-:Y:S02]  /*13d0*/  UIMAD UR46, UR24, UR11, UR46 ;  /* 0x0000000b182e72a4 */ /* 0x000fe4000f8e022e */
[----:B------:R-:W-:Y:S01]  /*13e0*/  UIMAD UR45, UR4, UR14, UR45 ;  /* 0x0000000e042d72a4 */ /* 0x000fe2000f8e022d */
[----:B------:R-:W-:Y:S02]  /*13f0*/  @!UP0 UMOV UR5, UR6 ;  /* 0x0000000600058c82 */ /* 0x000fe40008000000 */
[----:B------:R-:W-:-:S12]  /*1400*/  UIMAD UR46, UR5, UR24, UR46 ;  /* 0x00000018052e72a4 */ /* 0x000fd8000f8e022e */
.L_x_18:
[----:B------:R-:W-:Y:S02]  /*1410*/  UISETP.NE.AND UP1, UPT, UR25, 0x1, UPT ;  /* 0x000000011900788c */ /* 0x000fe4000bf25270 */
[----:B------:R-:W-:Y:S02]  /*1420*/  UISETP.NE.AND UP0, UPT, UR22, 0x2, UPT ;  /* 0x000000021600788c */ /* 0x000fe4000bf05270 */
[----:B------:R-:W-:-:S05]  /*1430*/  ULOP3.LUT UR28, UR28, 0x800, URZ, 0xc0, !UPT ;  /* 0x000008001c1c7892 */ /* 0x000fca000f8ec0ff */
[----:B------:R-:W-:Y:S07]  /*1440*/  BRA.U UP1, `(.L_x_19) ;  /* 0x0000000101447547 */ /* 0x000fee000b800000 */
[----:B------:R-:W1:Y:S01]  /*1450*/  LDCU.128 UR8, c[0x0][0xb10] ;  /* 0x00016200ff0877ac */ /* 0x000e620008000c00 */
[----:B------:R-:W2:Y:S01]  /*1460*/  LDCU UR12, c[0x0][0xb0c] ;  /* 0x00016180ff0c77ac */ /* 0x000ea20008000800 */
[----:B------:R-:W3:Y:S01]  /*1470*/  LDCU UR13, c[0x0][0xb20] ;  /* 0x00016400ff0d77ac */ /* 0x000ee20008000800 */
[----:B-1----:R-:W-:Y:S02]  /*1480*/  UIMAD.WIDE.U32 UR6, UR46, UR8, URZ ;  /* 0x000000082e0672a5 */ /* 0x002fe4000f8e00ff */
[----:B------:R-:W-:Y:S02]  /*1490*/  UIMAD.WIDE.U32 UR4, UR45, UR11, URZ ;  /* 0x0000000b2d0472a5 */ /* 0x000fe4000f8e00ff */
[----:B--2---:R-:W-:Y:S02]  /*14a0*/  UISETP.NE.AND UP2, UPT, UR12, 0x1, UPT ;  /* 0x000000010c00788c */ /* 0x004fe4000bf45270 */
[----:B------:R-:W-:Y:S01]  /*14b0*/  UISETP.NE.AND UP1, UPT, UR10, 0x1, UPT ;  /* 0x000000010a00788c */ /* 0x000fe2000bf25270 */
[----:B------:R-:W-:-:S02]  /*14c0*/  UMOV UR6, UR7 ;  /* 0x0000000700067c82 */ /* 0x000fc40008000000 */
[----:B------:R-:W-:Y:S01]  /*14d0*/  UMOV UR4, UR5 ;  /* 0x0000000500047c82 */ /* 0x000fe20008000000 */
[----:B------:R-:W-:Y:S02]  /*14e0*/  USHF.R.U32.HI UR6, URZ, UR9, UR6 ;  /* 0x00000009ff067299 */ /* 0x000fe40008011606 */
[----:B---3--:R-:W-:Y:S02]  /*14f0*/  USHF.R.U32.HI UR4, URZ, UR13, UR4 ;  /* 0x0000000dff047299 */ /* 0x008fe40008011604 */
[----:B------:R-:W-:Y:S02]  /*1500*/  USEL UR5, UR46, UR6, !UP2 ;  /* 0x000000062e057287 */ /* 0x000fe4000d000000 */
[----:B------:R-:W-:-:S04]  /*1510*/  USEL UR4, UR45, UR4, !UP1 ;  /* 0x000000042d047287 */ /* 0x000fc8000c800000 */
[----:B------:R-:W-:Y:S02]  /*1520*/  UIADD3 UR6, UPT, UPT, UR5, -UR4, URZ ;  /* 0x8000000405067290 */ /* 0x000fe4000fffe0ff */
[----:B------:R-:W-:Y:S02]  /*1530*/  UIADD3 UR4, UPT, UPT, -UR5, UR4, URZ ;  /* 0x0000000405047290 */ /* 0x000fe4000fffe1ff */
[----:B------:R-:W-:Y:S02]  /*1540*/  UIMAD UR45, UR6, UR10, UR45 ;  /* 0x0000000a062d72a4 */ /* 0x000fe4000f8e022d */
[----:B------:R-:W-:-:S12]  /*1550*/  UIMAD UR46, UR4, UR12, UR46 ;  /* 0x0000000c042e72a4 */ /* 0x000fd8000f8e022e */
.L_x_19:
[----:B------:R-:W-:Y:S05]  /*1560*/  BRA.U !UP5, `(.L_x_20) ;  /* 0x000000010d0c7547 */ /* 0x000fea000b800000 */
[----:B------:R-:W-:Y:S01]  /*1570*/  UCGABAR_WAIT ;  /* 0x0000000000007dc7 */ /* 0x000fe20008000000 */
[----:B------:R-:W-:Y:S01]  /*1580*/  CCTL.IVALL ;  /* 0x00000000ff00798f */ /* 0x000fe20002000000 */
[----:B------:R-:W-:Y:S05]  /*1590*/  BRA `(.L_x_21) ;  /* 0x0000000000047947 */ /* 0x000fea0003800000 */
.L_x_20:
[----:B------:R-:W-:Y:S06]  /*15a0*/  BAR.SYNC.DEFER_BLOCKING 0x0 ;  /* 0x0000000000007b1d */ /* 0x000fec0000010000 */
.L_x_21:
[----:B------:R-:W-:Y:S05]  /*15b0*/  BRA.U UP0, `(.L_x_22) ;  /* 0x0000001100ac7547 */ /* 0x000fea000b800000 */
[----:B------:R-:W1:Y:S01]  /*15c0*/  LDCU UR6, c[0x0][0x38c] ;  /* 0x00007180ff0677ac */ /* 0x000e620008000800 */
[----:B------:R-:W-:Y:S01]  /*15d0*/  PLOP3.LUT P1, PT, PT, PT, UP3, 0x80, 0x8 ;  /* 0x000000000008781c */ /* 0x000fe20003f2f038 */
[----:B------:R-:W-:Y:S01]  /*15e0*/  IMAD.MOV.U32 R12, RZ, RZ, 0x1 ;  /* 0x00000001ff0c7424 */ /* 0x000fe200078e00ff */
[----:B------:R-:W-:Y:S01]  /*15f0*/  ISETP.EQ.OR P2, PT, R0, RZ, P3 ;  /* 0x000000ff0000720c */ /* 0x000fe20001f42670 */
[----:B------:R-:W-:Y:S01]  /*1600*/  UMOV UR7, 0x400 ;  /* 0x0000040000077882 */ /* 0x000fe20000000000 */
[----:B------:R-:W-:Y:S01]  /*1610*/  UISETP.NE.AND UP1, UPT, UR22, URZ, UPT ;  /* 0x000000ff1600728c */ /* 0x000fe2000bf25270 */
[----:B------:R-:W-:Y:S01]  /*1620*/  PLOP3.LUT P1, PT, P1, PT, PT, 0x8, 0x80 ;  /* 0x000000000080781c */ /* 0x000fe20000f2e170 */
[----:B------:R-:W-:Y:S01]  /*1630*/  ULEA UR7, UR61, UR7, 0x18 ;  /* 0x000000073d077291 */ /* 0x000fe2000f8ec0ff */
[----:B------:R-:W-:Y:S01]  /*1640*/  CS2R R10, SRZ ;  /* 0x00000000000a7805 */ /* 0x000fe2000001ff00 */
[----:B------:R-:W-:Y:S01]  /*1650*/  IMAD.MOV.U32 R9, RZ, RZ, RZ ;  /* 0x000000ffff097224 */ /* 0x000fe200078e00ff */
[----:B------:R-:W2:Y:S01]  /*1660*/  LDCU UR41, c[0x0][0x370] ;  /* 0x00006e00ff2977ac */ /* 0x000ea20008000800 */
[----:B------:R-:W-:Y:S01]  /*1670*/  IMAD.MOV.U32 R8, RZ, RZ, 0x1 ;  /* 0x00000001ff087424 */ /* 0x000fe200078e00ff */
[----:B------:R-:W3:Y:S01]  /*1680*/  LDCU.64 UR26, c[0x0][0x348] ;  /* 0x00006900ff1a77ac */ /* 0x000ee20008000a00 */
[----:B-1----:R-:W-:-:S02]  /*1690*/  UIADD3 UR5, UPT, UPT, UR6, 0x1f, URZ ;  /* 0x0000001f06057890 */ /* 0x002fc4000fffe0ff */
[----:B------:R-:W-:Y:S02]  /*16a0*/  USHF.R.U32.HI UR47, URZ, 0x5, UR28 ;  /* 0x00000005ff2f7899 */ /* 0x000fe4000801161c */
[----:B------:R-:W-:Y:S02]  /*16b0*/  USHF.R.S32.HI UR4, URZ, 0x1f, UR5 ;  /* 0x0000001fff047899 */ /* 0x000fe40008011405 */
[----:B------:R-:W-:Y:S02]  /*16c0*/  UIADD3 UR48, UPT, UPT, UR6, 0x3e, URZ ;  /* 0x0000003e06307890 */ /* 0x000fe4000fffe0ff */
[----:B------:R-:W-:Y:S01]  /*16d0*/  ULEA.HI UR4, UR4, UR5, URZ, 0x5 ;  /* 0x0000000504047291 */ /* 0x000fe2000f8f28ff */
[----:B------:R-:W1:Y:S03]  /*16e0*/  LDCU UR39, c[0x0][0x374] ;  /* 0x00006e80ff2777ac */ /* 0x000e660008000800 */
[----:B------:R-:W-:-:S02]  /*16f0*/  USHF.R.S32.HI UR43, URZ, 0x5, UR4 ;  /* 0x00000005ff2b7899 */ /* 0x000fc40008011404 */
[----:B------:R-:W-:Y:S02]  /*1700*/  UIADD3 UR4, UPT, UPT, UR6, -0x1, URZ ;  /* 0xffffffff06047890 */ /* 0x000fe4000fffe0ff */
[----:B------:R-:W-:Y:S02]  /*1710*/  UISETP.LT.U32.AND UP0, UPT, UR43, 0x4, UPT ;  /* 0x000000042b00788c */ /* 0x000fe4000bf01070 */
[----:B------:R-:W-:Y:S02]  /*1720*/  UISETP.GE.U32.AND UP2, UPT, UR4, -0x3f, UPT ;  /* 0xffffffc10400788c */ /* 0x000fe4000bf46070 */
[----:B------:R-:W-:Y:S02]  /*1730*/  USEL UR42, UR43, 0x4, UP0 ;  /* 0x000000042b2a7887 */ /* 0x000fe40008000000 */
[----:B------:R-:W-:Y:S02]  /*1740*/  USEL UR24, UR34, 0x2, UP1 ;  /* 0x0000000222187887 */ /* 0x000fe40008800000 */
[----:B------:R-:W-:-:S02]  /*1750*/  UIADD3 UR21, UPT, UPT, UR42, -0x1, URZ ;  /* 0xffffffff2a157890 */ /* 0x000fc4000fffe0ff */
[----:B------:R-:W-:Y:S02]  /*1760*/  UIADD3 UR29, UPT, UPT, UR7, 0x4400, UR28 ;  /* 0x00004400071d7890 */ /* 0x000fe4000fffe01c */
[----:B------:R-:W-:Y:S02]  /*1770*/  UIADD3 UR44, UPT, UPT, UR43, -UR42, URZ ;  /* 0x8000002a2b2c7290 */ /* 0x000fe4000fffe0ff */
[----:B------:R-:W-:Y:S01]  /*1780*/  @UP2 UIADD3 UR21, UPT, UPT, UR42, URZ, URZ ;  /* 0x000000ff2a152290 */ /* 0x000fe2000fffe0ff */
[----:B------:R-:W-:-:S03]  /*1790*/  UMOV UR5, URZ ;  /* 0x000000ff00057c82 */ /* 0x000fc60008000000 */
[----:B-123--:R-:W-:-:S12]  /*17a0*/  UIADD3 UR21, UPT, UPT, UR21, 0x1, URZ ;  /* 0x0000000115157890 */ /* 0x00efd8000fffe0ff */
.L_x_42:
[----:B------:R-:W-:-:S09]  /*17b0*/  UISETP.NE.AND UP0, UPT, UR61, URZ, UPT ;  /* 0x000000ff3d00728c */ /* 0x000fd2000bf05270 */
[----:B------:R-:W-:Y:S05]  /*17c0*/  BRA.U UP0, `(.L_x_23) ;  /* 0x0000000100287547 */ /* 0x000fea000b800000 */
[----:B------:R-:W-:Y:S02]  /*17d0*/  LEA R0, R9, UR7, 0x3 ;  /* 0x0000000709007c11 */ /* 0x000fe4000f8e18ff */
[----:B------:R-:W-:-:S04]  /*17e0*/  SHF.L.U32 R2, R8, 0x1f, RZ ;  /* 0x0000001f08027819 */ /* 0x000fc800000006ff */
[----:B------:R-:W1:Y:S02]  /*17f0*/  SYNCS.PHASECHK.TRANS64.TRYWAIT P0, [R0+URZ+0xd0], R2 ;  /* 0x0000d002000075a7 */ /* 0x000e6400080011ff */
[----:B-1----:R-:W-:Y:S05]  /*1800*/  @!P0 BRA `(.L_x_24) ;  /* 0x0000005400788947 */ /* 0x002fea0003800000 */
.L_x_102:
[----:B------:R-:W-:Y:S01]  /*1810*/  VIADD R9, R9, 0x1 ;  /* 0x0000000109097836 */ /* 0x000fe20000000000 */
[----:B------:R1:W-:Y:S04]  /*1820*/  SYNCS.ARRIVE.TRANS64.A1T0 RZ, [R0+URZ+0xc0], RZ ;  /* 0x0000c0ff00ff79a7 */ /* 0x0003e800081000ff */
[----:B------:R-:W-:-:S04]  /*1830*/  ISETP.NE.AND P0, PT, R9, 0x2, PT ;  /* 0x000000020900780c */ /* 0x000fc80003f05270 */
[----:B------:R-:W-:Y:S02]  /*1840*/  SEL R9, R9, RZ, P0 ;  /* 0x000000ff09097207 */ /* 0x000fe40000000000 */
[----:B-1----:R-:W-:-:S04]  /*1850*/  SEL R0, RZ, 0x1, P0 ;  /* 0x00000001ff007807 */ /* 0x002fc80000000000 */
[----:B------:R-:W-:-:S07]  /*1860*/  LOP3.LUT R8, R8, R0, RZ, 0x3c, !PT ;  /* 0x0000000008087212 */ /* 0x000fce00078e3cff */
.L_x_23:
[----:B------:R-:W-:Y:S01]  /*1870*/  ULEA UR4, UR5, UR7, 0x3 ;  /* 0x0000000705047291 */ /* 0x000fe2000f8e18ff */
[----:B------:R-:W-:Y:S01]  /*1880*/  SHF.L.U32 R0, R12, 0x1f, RZ ;  /* 0x0000001f0c007819 */ /* 0x000fe200000006ff */
[----:B------:R-:W-:Y:S02]  /*1890*/  UISETP.GE.U32.AND UP0, UPT, UR48, 0x3f, UPT ;  /* 0x0000003f3000788c */ /* 0x000fe4000bf06070 */
[----:B------:R-:W-:Y:S02]  /*18a0*/  USHF.L.U32 UR11, UR45, 0x6, URZ ;  /* 0x000000062d0b7899 */ /* 0x000fe400080006ff */
[----:B------:R-:W-:Y:S01]  /*18b0*/  ULEA UR35, UR46, UR47, 0x7 ;  /* 0x0000002f2e237291 */ /* 0x000fe2000f8e38ff */
[----:B------:R-:W-:Y:S02]  /*18c0*/  UMOV UR13, URZ ;  /* 0x000000ff000d7c82 */ /* 0x000fe40008000000 */
[----:B------:R1:W2:Y:S02]  /*18d0*/  SYNCS.PHASECHK.TRANS64.TRYWAIT P0, [UR4+0x20], R0 ;  /* 0x00002000ff0075a7 */ /* 0x0002a40008001104 */
[----:B------:R-:W-:Y:S07]  /*18e0*/  BRA.U !UP0, `(.L_x_25) ;  /* 0x0000000108bc7547 */ /* 0x000fee000b800000 */
[----:B------:R-:W-:Y:S01]  /*18f0*/  UMOV UR6, URZ ;  /* 0x000000ff00067c82 */ /* 0x000fe20008000000 */
[----:B------:R-:W-:-:S05]  /*1900*/  UMOV UR4, UR5 ;  /* 0x0000000500047c82 */ /* 0x000fca0008000000 */
.L_x_31:
[----:B------:R-:W-:Y:S01]  /*1910*/  ULEA UR33, UR4, UR7, 0x3 ;  /* 0x0000000704217291 */ /* 0x000fe2000f8e18ff */
[----:B--2---:R-:W-:Y:S01]  /*1920*/  @!P3 MOV R2, 0x1800 ;  /* 0x000018000002b802 */ /* 0x004fe20000000f00 */
[----:B--2-4-:R-:W-:Y:S10]  /*1930*/  @P0 BRA `(.L_x_26) ;  /* 0x00000000000c0947 */ /* 0x014ff40003800000 */
[----:B------:R-:W-:-:S04]  /*1940*/  SHF.L.U32 R3, R12, 0x1f, RZ ;  /* 0x0000001f0c037819 */ /* 0x000fc800000006ff */
[----:B------:R-:W2:Y:S02]  /*1950*/  SYNCS.PHASECHK.TRANS64.TRYWAIT P0, [UR33+0x20], R3 ;  /* 0x00002003ff0075a7 */ /* 0x000ea40008001121 */
[----:B--2---:R-:W-:Y:S05]  /*1960*/  @!P0 BRA `(.L_x_27) ;  /* 0x0000005400348947 */ /* 0x004fea0003800000 */
.L_x_26:
[----:B------:R2:W-:Y:S01]  /*1970*/  @!P3 SYNCS.ARRIVE.TRANS64 RZ, [UR33], R2 ;  /* 0x00000002ffffb9a7 */ /* 0x0005e20008000021 */
[----:B------:R-:W-:-:S04]  /*1980*/  ULOP3.LUT UR5, UR24, 0x2, URZ, 0xfc, !UPT ;  /* 0x0000000218057892 */ /* 0x000fc8000f8efcff */
[----:B------:R-:W-:-:S09]  /*1990*/  UISETP.NE.AND UP0, UPT, UR5, 0x2, UPT ;  /* 0x000000020500788c */ /* 0x000fd2000bf05270 */
[----:B------:R-:W-:Y:S05]  /*19a0*/  BRA.U UP0, `(.L_x_28) ;  /* 0x0000000100047547 */ /* 0x000fea000b800000 */
[----:B------:R-:W-:Y:S05]  /*19b0*/  BPT.TRAP 0x1 ;  /* 0x000000040000795c */ /* 0x000fea0000300000 */
.L_x_28:
[----:B------:R-:W-:Y:S04]  /*19c0*/  BSSY.RECONVERGENT B0, `(.L_x_29) ;  /* 0x0000003000007945 */ /* 0x000fe80003800200 */
[----:B------:R-:W-:Y:S05]  /*19d0*/  @P2 BRA `(.L_x_30) ;  /* 0x0000000000042947 */ /* 0x000fea0003800000 */
[----:B------:R-:W-:Y:S05]  /*19e0*/  BPT.TRAP 0x1 ;  /* 0x000000040000795c */ /* 0x000fea0000300000 */
.L_x_30:
[----:B------:R-:W-:Y:S05]  /*19f0*/  BSYNC.RECONVERGENT B0 ;  /* 0x0000000000007941 */ /* 0x000fea0003800200 */
.L_x_29:
[----:B------:R-:W-:Y:S02]  /*1a00*/  UIADD3 UR5, UPT, UPT, UR4, 0x1, URZ ;  /* 0x0000000104057890 */ /* 0x000fe4000fffe0ff */
[----:B------:R-:W-:Y:S02]  /*1a10*/  ULEA UR32, UR4, UR28, 0xc ;  /* 0x0000001c04207291 */ /* 0x000fe4000f8e60ff */
[----:B------:R-:W-:Y:S02]  /*1a20*/  UISETP.NE.AND UP0, UPT, UR5, 0x4, UPT ;  /* 0x000000040500788c */ /* 0x000fe4000bf05270 */
[----:B------:R-:W-:Y:S02]  /*1a30*/  UIADD3 UR16, UP1, UPT, UR26, 0x80, URZ ;  /* 0x000000801a107890 */ /* 0x000fe4000ff3e0ff */
[----:B------:R-:W-:Y:S02]  /*1a40*/  USEL UR9, URZ, 0x1, UP0 ;  /* 0x00000001ff097887 */ /* 0x000fe40008000000 */
[----:B------:R-:W-:-:S02]  /*1a50*/  USEL UR5, UR5, URZ, UP0 ;  /* 0x000000ff05057287 */ /* 0x000fc40008000000 */
[----:B------:R-:W-:Y:S02]  /*1a60*/  UIADD3 UR14, UP0, UPT, UR26, 0x180, URZ ;  /* 0x000001801a0e7890 */ /* 0x000fe4000ff1e0ff */
[----:B------:R-:W-:Y:S01]  /*1a70*/  ULEA UR8, UR5, UR7, 0x3 ;  /* 0x0000000705087291 */ /* 0x000fe2000f8e18ff */
[----:B------:R-:W-:Y:S01]  /*1a80*/  LOP3.LUT R12, R12, UR9, RZ, 0x3c, !PT ;  /* 0x000000090c0c7c12 */ /* 0x000fe2000f8e3cff */
[----:B------:R-:W-:Y:S02]  /*1a90*/  USHF.L.U32 UR34, UR6, 0x5, URZ ;  /* 0x0000000506227899 */ /* 0x000fe400080006ff */
[----:B------:R-:W-:Y:S01]  /*1aa0*/  UIADD3.X UR17, UPT, UPT, URZ, UR27, URZ, UP1, !UPT ;  /* 0x0000001bff117290 */ /* 0x000fe20008ffe4ff */
[----:B-1----:R-:W-:Y:S01]  /*1ab0*/  SHF.L.U32 R0, R12, 0x1f, RZ ;  /* 0x0000001f0c007819 */ /* 0x002fe200000006ff */
[----:B------:R-:W-:Y:S02]  /*1ac0*/  UIADD3 UR32, UPT, UPT, UR7, 0x4400, UR32 ;  /* 0x0000440007207890 */ /* 0x000fe4000fffe020 */
[----:B------:R-:W-:Y:S01]  /*1ad0*/  UIADD3.X UR15, UPT, UPT, URZ, UR27, URZ, UP0, !UPT ;  /* 0x0000001bff0f7290 */ /* 0x000fe200087fe4ff */
[----:B------:R3:W4:Y:S01]  /*1ae0*/  SYNCS.PHASECHK.TRANS64.TRYWAIT P0, [UR8+0x20], R0 ;  /* 0x00002000ff0075a7 */ /* 0x0007220008001108 */
[----:B------:R-:W-:Y:S01]  /*1af0*/  ULEA UR8, UR4, UR7, 0xb ;  /* 0x0000000704087291 */ /* 0x000fe2000f8e58ff */
[----:B------:R-:W-:Y:S01]  /*1b00*/  UMOV UR13, 0x30000 ;  /* 0x00030000000d7882 */ /* 0x000fe20000000000 */
[----:B------:R-:W-:-:S02]  /*1b10*/  UMOV UR18, 0x0 ;  /* 0x0000000000127882 */ /* 0x000fc40000000000 */
[----:B------:R-:W-:Y:S01]  /*1b20*/  UIADD3 UR8, UPT, UPT, UR8, 0x8400, URZ ;  /* 0x0000840008087890 */ /* 0x000fe2000fffe0ff */
[----:B------:R-:W-:Y:S01]  /*1b30*/  UMOV UR19, 0x10000000 ;  /* 0x1000000000137882 */ /* 0x000fe20000000000 */
[----:B------:R-:W-:Y:S01]  /*1b40*/  UMOV UR12, UR36 ;  /* 0x00000024000c7c82 */ /* 0x000fe20008000000 */
[----:B------:R-:W-:Y:S01]  /*1b50*/  UMOV UR9, UR33 ;  /* 0x0000002100097c82 */ /* 0x000fe20008000000 */
[----:B------:R-:W-:Y:S01]  /*1b60*/  UMOV UR10, UR34 ;  /* 0x00000022000a7c82 */ /* 0x000fe20008000000 */
[----:B------:R1:W-:Y:S01]  /*1b70*/  UTMALDG.3D.MULTICAST [UR32], [UR16], UR13, desc[UR18] ;  /* 0x00001220100073b4 */ /* 0x0003e2000801180d */
[----:B------:R-:W-:Y:S01]  /*1b80*/  UIADD3 UR6, UPT, UPT, UR6, 0x1, URZ ;  /* 0x0000000106067890 */ /* 0x000fe2000fffe0ff */
[----:B------:R-:W-:-:S03]  /*1b90*/  UMOV UR4, UR5 ;  /* 0x0000000500047c82 */ /* 0x000fc60008000000 */
[----:B------:R-:W-:Y:S01]  /*1ba0*/  UISETP.NE.AND UP0, UPT, UR6, UR21, UPT ;  /* 0x000000150600728c */ /* 0x000fe2000bf05270 */
[----:B------:R3:W-:Y:S01]  /*1bb0*/  UTMALDG.3D [UR8], [UR14], desc[UR18] ;  /* 0x000012080e0075b4 */ /* 0x0007e20008011000 */
[----:B-1----:R-:W-:-:S07]  /*1bc0*/  UMOV UR13, UR21 ;  /* 0x00000015000d7c82 */ /* 0x002fce0008000000 */
[----:B---3--:R-:W-:Y:S05]  /*1bd0*/  BRA.U UP0, `(.L_x_31) ;  /* 0xfffffffd004c7547 */ /* 0x008fea000b83ffff */
.L_x_25:
[----:B------:R-:W-:Y:S01]  /*1be0*/  ULEA UR4, UR5, UR7, 0x3 ;  /* 0x0000000705047291 */ /* 0x000fe2000f8e18ff */
[----:B-1----:R-:W-:Y:S01]  /*1bf0*/  SHF.L.U32 R0, R12, 0x1f, RZ ;  /* 0x0000001f0c007819 */ /* 0x002fe200000006ff */
[----:B------:R-:W-:Y:S01]  /*1c00*/  @!P1 SYNCS.ARRIVE.TRANS64.A1T0 RZ, [UR7+0x58], RZ ;  /* 0x000058ffffff99a7 */ /* 0x000fe20008100007 */
[----:B------:R-:W-:-:S06]  /*1c10*/  UISETP.GT.AND UP0, UPT, UR43, UR42, UPT ;  /* 0x0000002a2b00728c */ /* 0x000fcc000bf04270 */
[----:B--2-4-:R1:W2:Y:S03]  /*1c20*/  SYNCS.PHASECHK.TRANS64.TRYWAIT P0, [UR4+0x20], R0 ;  /* 0x00002000ff0075a7 */ /* 0x0142a60008001104 */
[----:B------:R-:W-:Y:S05]  /*1c30*/  BRA.U !UP0, `(.L_x_32) ;  /* 0x0000000108bc7547 */ /* 0x000fea000b800000 */
[----:B------:R-:W-:Y:S01]  /*1c40*/  UIADD3 UR25, UPT, UPT, UR44, UR13, URZ ;  /* 0x0000000d2c197290 */ /* 0x000fe2000fffe0ff */
[----:B------:R-:W-:-:S11]  /*1c50*/  UMOV UR4, UR5 ;  /* 0x0000000500047c82 */ /* 0x000fd60008000000 */
.L_x_38:
[----:B------:R-:W-:Y:S01]  /*1c60*/  ULEA UR17, UR4, UR7, 0x3 ;  /* 0x0000000704117291 */ /* 0x000fe2000f8e18ff */
[----:B--2---:R-:W-:Y:S01]  /*1c70*/  @!P3 MOV R2, 0x1800 ;  /* 0x000018000002b802 */ /* 0x004fe20000000f00 */
[----:B--2-4-:R-:W-:Y:S10]  /*1c80*/  @P0 BRA `(.L_x_33) ;  /* 0x00000000000c0947 */ /* 0x014ff40003800000 */
[----:B------:R-:W-:-:S04]  /*1c90*/  SHF.L.U32 R3, R12, 0x1f, RZ ;  /* 0x0000001f0c037819 */ /* 0x000fc800000006ff */
[----:B------:R-:W2:Y:S02]  /*1ca0*/  SYNCS.PHASECHK.TRANS64.TRYWAIT P0, [UR17+0x20], R3 ;  /* 0x00002003ff0075a7 */ /* 0x000ea40008001111 */
[----:B--2---:R-:W-:Y:S05]  /*1cb0*/  @!P0 BRA `(.L_x_34) ;  /* 0x0000005000788947 */ /* 0x004fea0003800000 */
.L_x_33:
[----:B------:R2:W-:Y:S01]  /*1cc0*/  @!P3 SYNCS.ARRIVE.TRANS64 RZ, [UR17], R2 ;  /* 0x00000002ffffb9a7 */ /* 0x0005e20008000011 */
[----:B------:R-:W-:-:S04]  /*1cd0*/  ULOP3.LUT UR5, UR24, 0x2, URZ, 0xfc, !UPT ;  /* 0x0000000218057892 */ /* 0x000fc8000f8efcff */
[----:B------:R-:W-:-:S09]  /*1ce0*/  UISETP.NE.AND UP0, UPT, UR5, 0x2, UPT ;  /* 0x000000020500788c */ /* 0x000fd2000bf05270 */
[----:B------:R-:W-:Y:S05]  /*1cf0*/  BRA.U UP0, `(.L_x_35) ;  /* 0x0000000100047547 */ /* 0x000fea000b800000 */
[----:B------:R-:W-:Y:S05]  /*1d00*/  BPT.TRAP 0x1 ;  /* 0x000000040000795c */ /* 0x000fea0000300000 */
.L_x_35:
[----:B------:R-:W-:Y:S04]  /*1d10*/  BSSY.RECONVERGENT B0, `(.L_x_36) ;  /* 0x0000003000007945 */ /* 0x000fe80003800200 */
[----:B------:R-:W-:Y:S05]  /*1d20*/  @P2 BRA `(.L_x_37) ;  /* 0x0000000000042947 */ /* 0x000fea0003800000 */
[----:B------:R-:W-:Y:S05]  /*1d30*/  BPT.TRAP 0x1 ;  /* 0x000000040000795c */ /* 0x000fea0000300000 */
.L_x_37:
[----:B------:R-:W-:Y:S05]  /*1d40*/  BSYNC.RECONVERGENT B0 ;  /* 0x0000000000007941 */ /* 0x000fea0003800200 */
.L_x_36:
[----:B------:R-:W-:Y:S02]  /*1d50*/  UIADD3 UR5, UPT, UPT, UR4, 0x1, URZ ;  /* 0x0000000104057890 */ /* 0x000fe4000fffe0ff */
[----:B------:R-:W-:Y:S02]  /*1d60*/  UIADD3 UR14, UP1, UPT, UR26, 0x80, URZ ;  /* 0x000000801a0e7890 */ /* 0x000fe4000ff3e0ff */
[----:B------:R-:W-:Y:S02]  /*1d70*/  UISETP.NE.AND UP0, UPT, UR5, 0x4, UPT ;  /* 0x000000040500788c */ /* 0x000fe4000bf05270 */
[----:B------:R-:W-:Y:S02]  /*1d80*/  USHF.L.U32 UR18, UR13, 0x5, URZ ;  /* 0x000000050d127899 */ /* 0x000fe400080006ff */
[----:B------:R-:W-:Y:S02]  /*1d90*/  USEL UR8, URZ, 0x1, UP0 ;  /* 0x00000001ff087887 */ /* 0x000fe40008000000 */
[----:B------:R-:W-:-:S02]  /*1da0*/  USEL UR5, UR5, URZ, UP0 ;  /* 0x000000ff05057287 */ /* 0x000fc40008000000 */
[----:B------:R-:W-:Y:S02]  /*1db0*/  UIADD3 UR22, UP0, UPT, UR26, 0x180, URZ ;  /* 0x000001801a167890 */ /* 0x000fe4000ff1e0ff */
[----:B------:R-:W-:Y:S01]  /*1dc0*/  LOP3.LUT R12, R12, UR8, RZ, 0x3c, !PT ;  /* 0x000000080c0c7c12 */ /* 0x000fe2000f8e3cff */
[----:B------:R-:W-:Y:S02]  /*1dd0*/  ULEA UR6, UR5, UR7, 0x3 ;  /* 0x0000000705067291 */ /* 0x000fe4000f8e18ff */
[----:B------:R-:W-:Y:S01]  /*1de0*/  ULEA UR8, UR4, UR7, 0xb ;  /* 0x0000000704087291 */ /* 0x000fe2000f8e58ff */
[----:B-1----:R-:W-:Y:S01]  /*1df0*/  SHF.L.U32 R0, R12, 0x1f, RZ ;  /* 0x0000001f0c007819 */ /* 0x002fe200000006ff */
[----:B------:R-:W-:Y:S02]  /*1e00*/  ULEA UR16, UR4, UR29, 0xc ;  /* 0x0000001d04107291 */ /* 0x000fe4000f8e60ff */
[----:B------:R-:W-:Y:S02]  /*1e10*/  UIADD3.X UR15, UPT, UPT, URZ, UR27, URZ, UP1, !UPT ;  /* 0x0000001bff0f7290 */ /* 0x000fe40008ffe4ff */
[----:B------:R-:W-:Y:S01]  /*1e20*/  UIADD3 UR8, UPT, UPT, UR8, 0x8400, URZ ;  /* 0x0000840008087890 */ /* 0x000fe2000fffe0ff */
[----:B------:R3:W4:Y:S01]  /*1e30*/  SYNCS.PHASECHK.TRANS64.TRYWAIT P0, [UR6+0x20], R0 ;  /* 0x00002000ff0075a7 */ /* 0x0007220008001106 */
[----:B------:R-:W-:Y:S01]  /*1e40*/  UIADD3.X UR23, UPT, UPT, URZ, UR27, URZ, UP0, !UPT ;  /* 0x0000001bff177290 */ /* 0x000fe200087fe4ff */
[----:B------:R-:W-:Y:S01]  /*1e50*/  UMOV UR6, 0x30000 ;  /* 0x0003000000067882 */ /* 0x000fe20000000000 */
[----:B------:R-:W-:Y:S01]  /*1e60*/  UMOV UR30, 0x0 ;  /* 0x00000000001e7882 */ /* 0x000fe20000000000 */
[----:B------:R-:W-:Y:S01]  /*1e70*/  UMOV UR31, 0x10000000 ;  /* 0x10000000001f7882 */ /* 0x000fe20000000000 */
[----:B------:R-:W-:Y:S01]  /*1e80*/  UMOV UR19, UR35 ;  /* 0x0000002300137c82 */ /* 0x000fe20008000000 */
[----:B------:R-:W-:Y:S01]  /*1e90*/  UMOV UR20, UR36 ;  /* 0x0000002400147c82 */ /* 0x000fe20008000000 */
[----:B------:R-:W-:Y:S01]  /*1ea0*/  UMOV UR12, UR36 ;  /* 0x00000024000c7c82 */ /* 0x000fe20008000000 */
[----:B------:R-:W-:Y:S01]  /*1eb0*/  UMOV UR9, UR17 ;  /* 0x0000001100097c82 */ /* 0x000fe20008000000 */
[----:B------:R-:W-:Y:S01]  /*1ec0*/  UMOV UR10, UR18 ;  /* 0x00000012000a7c82 */ /* 0x000fe20008000000 */
[----:B------:R3:W-:Y:S01]  /*1ed0*/  UTMALDG.3D.MULTICAST [UR16], [UR14], UR6, desc[UR30] ;  /* 0x00001e100e0073b4 */ /* 0x0007e20008011806 */
[----:B------:R-:W-:Y:S01]  /*1ee0*/  UIADD3 UR13, UPT, UPT, UR13, 0x1, URZ ;  /* 0x000000010d0d7890 */ /* 0x000fe2000fffe0ff */
[----:B------:R-:W-:-:S03]  /*1ef0*/  UMOV UR4, UR5 ;  /* 0x0000000500047c82 */ /* 0x000fc60008000000 */
[----:B------:R-:W-:Y:S01]  /*1f00*/  UISETP.NE.AND UP0, UPT, UR13, UR25, UPT ;  /* 0x000000190d00728c */ /* 0x000fe2000bf05270 */
[----:B------:R3:W-:Y:S08]  /*1f10*/  UTMALDG.3D [UR8], [UR22], desc[UR30] ;  /* 0x00001e08160075b4 */ /* 0x0007f00008011000 */
[----:B---3--:R-:W-:Y:S05]  /*1f20*/  BRA.U UP0, `(.L_x_38) ;  /* 0xfffffffd004c7547 */ /* 0x008fea000b83ffff */
.L_x_32:
[C---:B------:R-:W-:Y:S01]  /*1f30*/  LEA R3, R11.reuse, UR7, 0x3 ;  /* 0x000000070b037c11 */ /* 0x040fe2000f8e18ff */
[----:B------:R-:W-:Y:S01]  /*1f40*/  NOP ;  /* 0x0000000000007918 */ /* 0x000fe20000000000 */
[----:B-1----:R-:W-:Y:S02]  /*1f50*/  SHF.L.U32 R0, R10, 0x1f, RZ ;  /* 0x0000001f0a007819 */ /* 0x002fe400000006ff */
[----:B------:R-:W-:Y:S02]  /*1f60*/  LEA R4, R11, UR7, 0x4 ;  /* 0x000000070b047c11 */ /* 0x000fe4000f8e20ff */
[----:B--2-4-:R-:W1:Y:S02]  /*1f70*/  SYNCS.PHASECHK.TRANS64.TRYWAIT P0, [R3+URZ+0x60], R0 ;  /* 0x00006000030075a7 */ /* 0x014e6400080011ff */
[----:B-1----:R-:W-:Y:S05]  /*1f80*/  @!P0 BRA `(.L_x_39) ;  /* 0x0000004c00dc8947 */ /* 0x002fea0003800000 */
.L_x_105:
[----:B------:R-:W2:Y:S01]  /*1f90*/  LDS.128 R4, [R4+0xf0] ;  /* 0x0000f00004047984 */ /* 0x000ea20000000c00 */
[----:B------:R-:W-:Y:S01]  /*1fa0*/  UISETP.GE.AND UP0, UPT, UR40, 0x1, UPT ;  /* 0x000000012800788c */ /* 0x000fe2000bf06270 */
[----:B------:R-:W-:Y:S01]  /*1fb0*/  @!PT LDS RZ, [RZ] ;  /* 0x00000000fffff984 */ /* 0x000fe20000000800 */
[----:B------:R-:W-:Y:S01]  /*1fc0*/  @!PT LDS RZ, [RZ] ;  /* 0x00000000fffff984 */ /* 0x000fe20000000800 */
[----:B------:R-:W-:Y:S01]  /*1fd0*/  @!PT LDS RZ, [RZ] ;  /* 0x00000000fffff984 */ /* 0x000fe20000000800 */
[----:B------:R-:W-:Y:S01]  /*1fe0*/  @!PT LDS RZ, [RZ] ;  /* 0x00000000fffff984 */ /* 0x000fe20000000800 */
[----:B------:R3:W-:Y:S06]  /*1ff0*/  MEMBAR.ALL.CTA ;  /* 0x0000000000007992 */ /* 0x0007ec0000008000 */
[----:B---3--:R-:W3:Y:S01]  /*2000*/  FENCE.VIEW.ASYNC.S ;  /* 0x00000000000073c6 */ /* 0x008ee20000000000 */
[----:B--2---:R-:W-:-:S13]  /*2010*/  LOP3.LUT P0, RZ, R6, 0x1, RZ, 0xc0, !PT ;  /* 0x0000000106ff7812 */ /* 0x004fda000780c0ff */
[----:B---3--:R-:W-:Y:S01]  /*2020*/  VOTEU.ANY UP1, P0 ;  /* 0x0000000000ff7886 */ /* 0x008fe20000020100 */
[----:B------:R-:W-:-:S13]  /*2030*/  PLOP3.LUT P0, PT, PT, PT, UP1, 0x80, 0x8 ;  /* 0x000000000008781c */ /* 0x000fda0003f0f018 */
[----:B-1----:R-:W-:Y:S02]  /*2040*/  @P0 LOP3.LUT R0, R5, 0xffff, RZ, 0xc0, !PT ;  /* 0x0000ffff05000812 */ /* 0x002fe400078ec0ff */
[----:B------:R-:W-:Y:S02]  /*2050*/  @P0 MOV R2, R4 ;  /* 0x0000000400020202 */ /* 0x000fe40000000f00 */
[----:B------:R-:W-:Y:S01]  /*2060*/  @P0 R2UR UR6, R0 ;  /* 0x00000000000602ca */ /* 0x000fe200000e0000 */
[----:B------:R-:W-:Y:S01]  /*2070*/  VIADD R0, R3, 0x70 ;  /* 0x0000007003007836 */ /* 0x000fe20000000000 */
[----:B------:R-:W-:Y:S02]  /*2080*/  @P0 SHF.R.U32.HI R4, RZ, 0x10, R5 ;  /* 0x00000010ff040819 */ /* 0x000fe40000011605 */
[----:B------:R-:W-:Y:S02]  /*2090*/  @P0 R2UR UR8, R2 ;  /* 0x00000000020802ca */ /* 0x000fe400000e0000 */
[----:B------:R-:W-:-:S02]  /*20a0*/  PRMT R0, RZ, 0x654, R0 ;  /* 0x00000654ff007816 */ /* 0x000fc40000000000 */
[----:B------:R-:W-:Y:S02]  /*20b0*/  @P0 R2UR UR4, R4 ;  /* 0x00000000040402ca */ /* 0x000fe400000e0000 */
[----:B------:R1:W-:Y:S03]  /*20c0*/  SYNCS.ARRIVE.TRANS64.RED.A1T0 RZ, [R0+URZ], RZ ;  /* 0x000000ff00ff79a7 */ /* 0x0003e600081004ff */
[----:B------:R-:W-:-:S04]  /*20d0*/  @UP1 UMOV UR37, UR6 ;  /* 0x0000000600251c82 */ /* 0x000fc80008000000 */
[----:B------:R-:W-:-:S04]  /*20e0*/  @UP1 UMOV UR38, UR8 ;  /* 0x0000000800261c82 */ /* 0x000fc80008000000 */
[----:B------:R-:W-:Y:S01]  /*20f0*/  @UP1 UMOV UR36, UR4 ;  /* 0x0000000400241c82 */ /* 0x000fe20008000000 */
[----:B------:R-:W-:Y:S05]  /*2100*/  BRA.U !UP0, `(.L_x_40) ;  /* 0x0000000108d47547 */ /* 0x000fea000b800000 */
[----:B------:R-:W2:Y:S01]  /*2110*/  LDCU.128 UR12, c[0x0][0xb10] ;  /* 0x00016200ff0c77ac */ /* 0x000ea20008000c00 */
[----:B------:R-:W3:Y:S01]  /*2120*/  LDCU UR25, c[0x0][0xb20] ;  /* 0x00016400ff1977ac */ /* 0x000ee20008000800 */
[----:B------:R-:W4:Y:S01]  /*2130*/  LDCU UR20, c[0x0][0xb0c] ;  /* 0x00016180ff1477ac */ /* 0x000f220008000800 */
[----:B------:R-:W1:Y:S01]  /*2140*/  LDCU.64 UR10, c[0x0][0xb28] ;  /* 0x00016500ff0a77ac */ /* 0x000e620008000a00 */
[----:B------:R-:W-:Y:S02]  /*2150*/  UISETP.NE.AND UP3, UPT, UR40, 0x1, UPT ;  /* 0x000000012800788c */ /* 0x000fe4000bf65270 */
[----:B--2---:R-:W-:Y:S02]  /*2160*/  UIMAD.WIDE.U32 UR16, UR39, UR15, URZ ;  /* 0x0000000f271072a5 */ /* 0x004fe4000f8e00ff */
[----:B------:R-:W-:Y:S02]  /*2170*/  UIMAD.WIDE.U32 UR8, UR41, UR12, URZ ;  /* 0x0000000c290872a5 */ /* 0x000fe4000f8e00ff */
[----:B------:R-:W-:-:S02]  /*2180*/  UISETP.NE.AND UP0, UPT, UR14, 0x1, UPT ;  /* 0x000000010e00788c */ /* 0x000fc4000bf05270 */
[----:B------:R-:W-:Y:S01]  /*2190*/  UIMAD.WIDE.U32 UR22, UR37, UR15, URZ ;  /* 0x0000000f251672a5 */ /* 0x000fe2000f8e00ff */
[----:B------:R-:W-:Y:S02]  /*21a0*/  UMOV UR16, UR17 ;  /* 0x0000001100107c82 */ /* 0x000fe40008000000 */
[----:B------:R-:W-:Y:S01]  /*21b0*/  UMOV UR8, UR9 ;  /* 0x0000000900087c82 */ /* 0x000fe20008000000 */
[----:B---3--:R-:W-:Y:S02]  /*21c0*/  USHF.R.U32.HI UR16, URZ, UR25, UR16 ;  /* 0x00000019ff107299 */ /* 0x008fe40008011610 */
[----:B----4-:R-:W-:Y:S02]  /*21d0*/  UISETP.NE.AND UP2, UPT, UR20, 0x1, UPT ;  /* 0x000000011400788c */ /* 0x010fe4000bf45270 */
[----:B------:R-:W-:Y:S02]  /*21e0*/  USHF.R.U32.HI UR8, URZ, UR13, UR8 ;  /* 0x0000000dff087299 */ /* 0x000fe40008011608 */
[----:B------:R-:W-:-:S02]  /*21f0*/  USEL UR6, UR39, UR16, !UP0 ;  /* 0x0000001027067287 */ /* 0x000fc4000c000000 */
[----:B------:R-:W-:Y:S02]  /*2200*/  USEL UR8, UR41, UR8, !UP2 ;  /* 0x0000000829087287 */ /* 0x000fe4000d000000 */
[----:B-1----:R-:W-:Y:S01]  /*2210*/  UIMAD.WIDE.U32 UR16, UR6, UR10, URZ ;  /* 0x0000000a061072a5 */ /* 0x002fe2000f8e00ff */
[----:B------:R-:W-:Y:S01]  /*2220*/  UMOV UR4, UR23 ;  /* 0x0000001700047c82 */ /* 0x000fe20008000000 */
[----:B------:R-:W-:Y:S02]  /*2230*/  UIMAD.WIDE.U32 UR18, UR38, UR12, URZ ;  /* 0x0000000c261272a5 */ /* 0x000fe4000f8e00ff */
[----:B------:R-:W-:-:S03]  /*2240*/  UIMAD.WIDE.U32 UR22, UR8, UR10, URZ ;  /* 0x0000000a081672a5 */ /* 0x000fc6000f8e00ff */
[----:B------:R-:W-:Y:S01]  /*2250*/  UMOV UR16, UR17 ;  /* 0x0000001100107c82 */ /* 0x000fe20008000000 */
[----:B------:R-:W-:Y:S02]  /*2260*/  USHF.R.U32.HI UR4, URZ, UR25, UR4 ;  /* 0x00000019ff047299 */ /* 0x000fe40008011604 */
[----:B------:R-:W-:Y:S01]  /*2270*/  @UP3 USHF.R.U32.HI UR6, URZ, UR11, UR16 ;  /* 0x0000000bff063299 */ /* 0x000fe20008011610 */
[----:B------:R-:W-:Y:S01]  /*2280*/  UMOV UR18, UR19 ;  /* 0x0000001300127c82 */ /* 0x000fe20008000000 */
[----:B------:R-:W-:Y:S01]  /*2290*/  UMOV UR22, UR23 ;  /* 0x0000001700167c82 */ /* 0x000fe20008000000 */
[----:B------:R-:W-:Y:S02]  /*22a0*/  USHF.R.U32.HI UR13, URZ, UR13, UR18 ;  /* 0x0000000dff0d7299 */ /* 0x000fe40008011612 */
[----:B------:R-:W-:Y:S02]  /*22b0*/  USEL UR4, UR37, UR4, !UP0 ;  /* 0x0000000425047287 */ /* 0x000fe4000c000000 */
[----:B------:R-:W-:-:S02]  /*22c0*/  @UP3 USHF.R.U32.HI UR8, URZ, UR11, UR22 ;  /* 0x0000000bff083299 */ /* 0x000fc40008011616 */
[----:B------:R-:W-:Y:S02]  /*22d0*/  UIMAD UR9, UR40, UR6, URZ ;  /* 0x00000006280972a4 */ /* 0x000fe4000f8e02ff */
[----:B------:R-:W-:Y:S02]  /*22e0*/  USEL UR6, UR38, UR13, !UP2 ;  /* 0x0000000d26067287 */ /* 0x000fe4000d000000 */
[----:B------:R-:W-:Y:S02]  /*22f0*/  UIMAD UR12, UR40, UR8, URZ ;  /* 0x00000008280c72a4 */ /* 0x000fe4000f8e02ff */
[----:B------:R-:W-:Y:S02]  /*2300*/  UISETP.GE.AND UP0, UPT, UR4, UR9, UPT ;  /* 0x000000090400728c */ /* 0x000fe4000bf06270 */
[----:B------:R-:W-:Y:S02]  /*2310*/  UIMAD.WIDE.U32 UR16, UR4, UR10, URZ ;  /* 0x0000000a041072a5 */ /* 0x000fe4000f8e00ff */
[----:B------:R-:W-:-:S02]  /*2320*/  UISETP.GE.OR UP0, UPT, UR6, UR12, UP0 ;  /* 0x0000000c0600728c */ /* 0x000fc40008706670 */
        /* <DEDUP_REMOVED lines=19> */
.L_x_40:
[----:B------:R-:W2:Y:S02]  /*2460*/  LDCU UR4, c[0x0][0xb30] ;  /* 0x00016600ff0477ac */ /* 0x000ea40008000800 */
[----:B--2---:R-:W-:-:S09]  /*2470*/  UISETP.NE.AND UP0, UPT, UR4, 0x1, UPT ;  /* 0x000000010400788c */ /* 0x004fd2000bf05270 */
[----:B------:R-:W-:Y:S05]  /*2480*/  BRA.U UP0, `(.L_x_41) ;  /* 0x0000000100447547 */ /* 0x000fea000b800000 */
[----:B------:R-:W2:Y:S01]  /*2490*/  LDCU.128 UR12, c[0x0][0xb10] ;  /* 0x00016200ff0c77ac */ /* 0x000ea20008000c00 */
[----:B------:R-:W3:Y:S01]  /*24a0*/  LDCU UR16, c[0x0][0xb0c] ;  /* 0x00016180ff1077ac */ /* 0x000ee20008000800 */
[----:B------:R-:W4:Y:S01]  /*24b0*/  LDCU UR17, c[0x0][0xb20] ;  /* 0x00016400ff1177ac */ /* 0x000f220008000800 */
[----:B--2---:R-:W-:Y:S02]  /*24c0*/  UIMAD.WIDE.U32 UR10, UR38, UR12, URZ ;  /* 0x0000000c260a72a5 */ /* 0x004fe4000f8e00ff */
[----:B------:R-:W-:Y:S02]  /*24d0*/  UIMAD.WIDE.U32 UR8, UR37, UR15, URZ ;  /* 0x0000000f250872a5 */ /* 0x000fe4000f8e00ff */
[----:B---3--:R-:W-:Y:S02]  /*24e0*/  UISETP.NE.AND UP2, UPT, UR16, 0x1, UPT ;  /* 0x000000011000788c */ /* 0x008fe4000bf45270 */
[----:B------:R-:W-:Y:S01]  /*24f0*/  UISETP.NE.AND UP0, UPT, UR14, 0x1, UPT ;  /* 0x000000010e00788c */ /* 0x000fe2000bf05270 */
[----:B------:R-:W-:-:S02]  /*2500*/  UMOV UR6, UR11 ;  /* 0x0000000b00067c82 */ /* 0x000fc40008000000 */
[----:B------:R-:W-:Y:S01]  /*2510*/  UMOV UR4, UR9 ;  /* 0x0000000900047c82 */ /* 0x000fe20008000000 */
[----:B------:R-:W-:Y:S02]  /*2520*/  USHF.R.U32.HI UR6, URZ, UR13, UR6 ;  /* 0x0000000dff067299 */ /* 0x000fe40008011606 */
[----:B----4-:R-:W-:Y:S02]  /*2530*/  USHF.R.U32.HI UR4, URZ, UR17, UR4 ;  /* 0x00000011ff047299 */ /* 0x010fe40008011604 */
[----:B------:R-:W-:Y:S02]  /*2540*/  USEL UR6, UR38, UR6, !UP2 ;  /* 0x0000000626067287 */ /* 0x000fe4000d000000 */
[----:B------:R-:W-:-:S04]  /*2550*/  USEL UR4, UR37, UR4, !UP0 ;  /* 0x0000000425047287 */ /* 0x000fc8000c000000 */
[----:B------:R-:W-:Y:S02]  /*2560*/  UIADD3 UR8, UPT, UPT, UR6, -UR4, URZ ;  /* 0x8000000406087290 */ /* 0x000fe4000fffe0ff */
[----:B------:R-:W-:Y:S02]  /*2570*/  UIADD3 UR4, UPT, UPT, -UR6, UR4, URZ ;  /* 0x0000000406047290 */ /* 0x000fe4000fffe1ff */
[----:B------:R-:W-:Y:S02]  /*2580*/  UIMAD UR37, UR8, UR14, UR37 ;  /* 0x0000000e082572a4 */ /* 0x000fe4000f8e0225 */
[----:B------:R-:W-:-:S12]  /*2590*/  UIMAD UR38, UR4, UR16, UR38 ;  /* 0x00000010042672a4 */ /* 0x000fd8000f8e0226 */
.L_x_41:
[----:B------:R-:W-:Y:S01]  /*25a0*/  VIADD R11, R11, 0x1 ;  /* 0x000000010b0b7836 */ /* 0x000fe20000000000 */
[----:B------:R-:W-:Y:S01]  /*25b0*/  PLOP3.LUT P1, PT, PT, PT, PT, 0x80, 0x8 ;  /* 0x000000000008781c */ /* 0x000fe20003f2f070 */
[----:B------:R-:W-:Y:S02]  /*25c0*/  UIADD3 UR46, UPT, UPT, UR38, UR58, URZ ;  /* 0x0000003a262e7290 */ /* 0x000fe4000fffe0ff */
[----:B------:R-:W-:Y:S01]  /*25d0*/  UIADD3 UR45, UPT, UPT, UR37, UR55, URZ ;  /* 0x00000037252d7290 */ /* 0x000fe2000fffe0ff */
[----:B------:R-:W-:-:S04]  /*25e0*/  ISETP.NE.AND P0, PT, R11, 0x2, PT ;  /* 0x000000020b00780c */ /* 0x000fc80003f05270 */
[----:B-1----:R-:W-:Y:S02]  /*25f0*/  SEL R0, RZ, 0x1, P0 ;  /* 0x00000001ff007807 */ /* 0x002fe40000000000 */
[----:B------:R-:W-:Y:S02]  /*2600*/  SEL R11, R11, RZ, P0 ;  /* 0x000000ff0b0b7207 */ /* 0x000fe40000000000 */
[----:B------:R-:W-:Y:S01]  /*2610*/  LOP3.LUT R10, R10, R0, RZ, 0x3c, !PT ;  /* 0x000000000a0a7212 */ /* 0x000fe200078e3cff */
[----:B------:R-:W-:Y:S06]  /*2620*/  BRA.U UP1, `(.L_x_42) ;  /* 0xfffffff101607547 */ /* 0x000fec000b83ffff */
[----:B------:R-:W-:Y:S01]  /*2630*/  UIADD3 UR7, UPT, UPT, UR7, 0x20, URZ ;  /* 0x0000002007077890 */ /* 0x000fe2000fffe0ff */
[----:B------:R-:W-:-:S03]  /*2640*/  SHF.L.U32 R2, R12, 0x1f, RZ ;  /* 0x0000001f0c027819 */ /* 0x000fc600000006ff */
[----:B------:R-:W-:-:S09]  /*2650*/  ULEA UR4, UR5, UR7, 0x3 ;  /* 0x0000000705047291 */ /* 0x000fd2000f8e18ff */
[----:B------:R-:W1:Y:S02]  /*2660*/  SYNCS.PHASECHK.TRANS64.TRYWAIT P0, [UR4], R2 ;  /* 0x00000002ff0075a7 */ /* 0x000e640008001104 */
[----:B-1----:R-:W-:Y:S05]  /*2670*/  @!P0 BRA `(.L_x_43) ;  /* 0x0000004800348947 */ /* 0x002fea0003800000 */
.L_x_107:
[----:B------:R-:W-:-:S04]  /*2680*/  UIADD3 UR4, UPT, UPT, UR5, 0x1, URZ ;  /* 0x0000000105047890 */ /* 0x000fc8000fffe0ff */
[----:B------:R-:W-:-:S04]  /*2690*/  UISETP.NE.AND UP0, UPT, UR4, 0x4, UPT ;  /* 0x000000040400788c */ /* 0x000fc8000bf05270 */
[----:B------:R-:W-:Y:S02]  /*26a0*/  USEL UR6, URZ, 0x1, UP0 ;  /* 0x00000001ff067887 */ /* 0x000fe40008000000 */
[----:B------:R-:W-:-:S04]  /*26b0*/  USEL UR4, UR4, URZ, UP0 ;  /* 0x000000ff04047287 */ /* 0x000fc80008000000 */
[----:B------:R-:W-:Y:S01]  /*26c0*/  ULEA UR5, UR4, UR7, 0x3 ;  /* 0x0000000704057291 */ /* 0x000fe2000f8e18ff */
[----:B-1----:R-:W-:-:S04]  /*26d0*/  LOP3.LUT R2, R12, UR6, RZ, 0x3c, !PT ;  /* 0x000000060c027c12 */ /* 0x002fc8000f8e3cff */
[----:B------:R-:W-:-:S04]  /*26e0*/  SHF.L.U32 R3, R2, 0x1f, RZ ;  /* 0x0000001f02037819 */ /* 0x000fc800000006ff */
[----:B------:R-:W1:Y:S02]  /*26f0*/  SYNCS.PHASECHK.TRANS64.TRYWAIT P0, [UR5], R3 ;  /* 0x00000003ff0075a7 */ /* 0x000e640008001105 */
[----:B-1----:R-:W-:Y:S05]  /*2700*/  @!P0 BRA `(.L_x_44) ;  /* 0x0000004800288947 */ /* 0x002fea0003800000 */
.L_x_109:
[----:B------:R-:W-:-:S04]  /*2710*/  UIADD3 UR4, UPT, UPT, UR4, 0x1, URZ ;  /* 0x0000000104047890 */ /* 0x000fc8000fffe0ff */
[----:B------:R-:W-:-:S04]  /*2720*/  UISETP.NE.AND UP0, UPT, UR4, 0x4, UPT ;  /* 0x000000040400788c */ /* 0x000fc8000bf05270 */
[----:B------:R-:W-:Y:S02]  /*2730*/  USEL UR6, URZ, 0x1, UP0 ;  /* 0x00000001ff067887 */ /* 0x000fe40008000000 */
[----:B------:R-:W-:-:S04]  /*2740*/  USEL UR4, UR4, URZ, UP0 ;  /* 0x000000ff04047287 */ /* 0x000fc80008000000 */
[----:B------:R-:W-:Y:S01]  /*2750*/  ULEA UR5, UR4, UR7, 0x3 ;  /* 0x0000000704057291 */ /* 0x000fe2000f8e18ff */
[----:B------:R-:W-:-:S04]  /*2760*/  LOP3.LUT R2, R2, UR6, RZ, 0x3c, !PT ;  /* 0x0000000602027c12 */ /* 0x000fc8000f8e3cff */
[----:B-1----:R-:W-:-:S04]  /*2770*/  SHF.L.U32 R3, R2, 0x1f, RZ ;  /* 0x0000001f02037819 */ /* 0x002fc800000006ff */
[----:B------:R-:W1:Y:S02]  /*2780*/  SYNCS.PHASECHK.TRANS64.TRYWAIT P0, [UR5], R3 ;  /* 0x00000003ff0075a7 */ /* 0x000e640008001105 */
[----:B-1----:R-:W-:Y:S05]  /*2790*/  @!P0 BRA `(.L_x_45) ;  /* 0x00000048001c8947 */ /* 0x002fea0003800000 */
.L_x_111:
[----:B------:R-:W-:-:S04]  /*27a0*/  UIADD3 UR4, UPT, UPT, UR4, 0x1, URZ ;  /* 0x0000000104047890 */ /* 0x000fc8000fffe0ff */
[----:B------:R-:W-:-:S04]  /*27b0*/  UISETP.NE.AND UP0, UPT, UR4, 0x4, UPT ;  /* 0x000000040400788c */ /* 0x000fc8000bf05270 */
[----:B------:R-:W-:Y:S02]  /*27c0*/  USEL UR5, URZ, 0x1, UP0 ;  /* 0x00000001ff057887 */ /* 0x000fe40008000000 */
[----:B------:R-:W-:-:S04]  /*27d0*/  USEL UR4, UR4, URZ, UP0 ;  /* 0x000000ff04047287 */ /* 0x000fc80008000000 */
[----:B------:R-:W-:Y:S01]  /*27e0*/  ULEA UR4, UR4, UR7, 0x3 ;  /* 0x0000000704047291 */ /* 0x000fe2000f8e18ff */
[----:B------:R-:W-:-:S04]  /*27f0*/  LOP3.LUT R2, R2, UR5, RZ, 0x3c, !PT ;  /* 0x0000000502027c12 */ /* 0x000fc8000f8e3cff */
[----:B------:R-:W-:Y:S01]  /*2800*/  SHF.L.U32 R2, R2, 0x1f, RZ ;  /* 0x0000001f02027819 */ /* 0x000fe200000006ff */
[----:B-1----:R-:W-:-:S07]  /*2810*/  IMAD.U32 R0, RZ, RZ, UR4 ;  /* 0x00000004ff007e24 */ /* 0x002fce000f8e00ff */
.L_x_46:
[----:B-1----:R1:W2:Y:S02]  /*2820*/  SYNCS.PHASECHK.TRANS64.TRYWAIT P0, [R0+URZ], R2 ;  /* 0x00000002000075a7 */ /* 0x0022a400080011ff */
[----:B--2---:R-:W-:Y:S05]  /*2830*/  @!P0 NANOSLEEP.SYNCS 0x989680 ;  /* 0x009896800000895d */ /* 0x004fea0003900000 */
[----:B------:R-:W2:Y:S02]  /*2840*/  @!P0 SYNCS.PHASECHK.TRANS64 P0, [R0+URZ], R2 ;  /* 0x00000002000085a7 */ /* 0x000ea400080010ff */
[----:B--2---:R-:W-:Y:S05]  /*2850*/  @P0 EXIT ;  /* 0x000000000000094d */ /* 0x004fea0003800000 */
[----:B------:R-:W-:Y:S05]  /*2860*/  BRA `(.L_x_46) ;  /* 0xfffffffc00ec7947 */ /* 0x000fea000383ffff */
.L_x_22:
[----:B------:R-:W-:-:S04]  /*2870*/  UISETP.NE.AND UP0, UPT, UR61, URZ, UPT ;  /* 0x000000ff3d00728c */ /* 0x000fc8000bf05270 */
[----:B------:R-:W-:-:S09]  /*2880*/  UISETP.NE.OR UP0, UPT, UR22, 0x1, UP0 ;  /* 0x000000011600788c */ /* 0x000fd20008705670 */
[----:B------:R-:W-:Y:S05]  /*2890*/  BRA.U UP0, `(.L_x_47) ;  /* 0x0000000500487547 */ /* 0x000fea000b800000 */
[----:B------:R-:W-:Y:S01]  /*28a0*/  ISETP.GE.U32.AND P2, PT, R0, 0x2, PT ;  /* 0x000000020000780c */ /* 0x000fe20003f46070 */
[----:B------:R-:W-:Y:S01]  /*28b0*/  IMAD.MOV.U32 R12, RZ, RZ, 0x1 ;  /* 0x00000001ff0c7424 */ /* 0x000fe200078e00ff */
[----:B------:R-:W-:Y:S02]  /*28c0*/  CS2R R10, SRZ ;  /* 0x00000000000a7805 */ /* 0x000fe4000001ff00 */
[----:B------:R-:W-:Y:S01]  /*28d0*/  CS2R R8, SRZ ;  /* 0x0000000000087805 */ /* 0x000fe2000001ff00 */
[----:B------:R-:W-:Y:S01]  /*28e0*/  UMOV UR4, 0x400 ;  /* 0x0000040000047882 */ /* 0x000fe20000000000 */
[----:B------:R-:W-:Y:S01]  /*28f0*/  UMOV UR5, URZ ;  /* 0x000000ff00057c82 */ /* 0x000fe20008000000 */
[----:B------:R-:W-:-:S12]  /*2900*/  ULEA UR6, UR61, UR4, 0x18 ;  /* 0x000000043d067291 */ /* 0x000fd8000f8ec0ff */
.L_x_51:
[----:B------:R-:W-:Y:S02]  /*2910*/  LEA R2, R8, UR6, 0x3 ;  /* 0x0000000608027c11 */ /* 0x000fe4000f8e18ff */
[----:B------:R-:W-:-:S03]  /*2920*/  SHF.L.U32 R4, R9, 0x1f, RZ ;  /* 0x0000001f09047819 */ /* 0x000fc600000006ff */
[----:B------:R-:W-:Y:S01]  /*2930*/  VIADD R5, R2, 0xd0 ;  /* 0x000000d002057836 */ /* 0x000fe20000000000 */
[----:B------:R-:W1:Y:S02]  /*2940*/  SYNCS.PHASECHK.TRANS64.TRYWAIT P0, [R2+URZ+0xc0], R4 ;  /* 0x0000c004020075a7 */ /* 0x000e6400080011ff */
[----:B-1----:R-:W-:Y:S05]  /*2950*/  @!P0 BRA `(.L_x_48) ;  /* 0x0000004400c48947 */ /* 0x002fea0003800000 */
.L_x_112:
[----:B------:R-:W-:Y:S01]  /*2960*/  ULEA UR4, UR5, UR6, 0x3 ;  /* 0x0000000605047291 */ /* 0x000fe2000f8e18ff */
[----:B-1----:R-:W-:Y:S01]  /*2970*/  PRMT R2, RZ, 0x654, R5 ;  /* 0x00000654ff027816 */ /* 0x002fe20000000005 */
[----:B------:R-:W-:Y:S01]  /*2980*/  @!P2 IMAD.MOV.U32 R4, RZ, RZ, 0x10 ;  /* 0x00000010ff04a424 */ /* 0x000fe200078e00ff */
[----:B------:R-:W-:Y:S01]  /*2990*/  SHF.L.U32 R5, R12, 0x1f, RZ ;  /* 0x0000001f0c057819 */ /* 0x000fe200000006ff */
[----:B------:R-:W-:Y:S01]  /*29a0*/  UIADD3 UR7, UPT, UPT, UR4, 0x60, URZ ;  /* 0x0000006004077890 */ /* 0x000fe2000fffe0ff */
[----:B------:R1:W-:Y:S05]  /*29b0*/  SYNCS.ARRIVE.TRANS64.RED.A1T0 RZ, [R2+URZ], RZ ;  /* 0x000000ff02ff79a7 */ /* 0x0003ea00081004ff */
[----:B------:R-:W-:Y:S01]  /*29c0*/  IMAD.U32 R6, RZ, RZ, UR7 ;  /* 0x00000007ff067e24 */ /* 0x000fe2000f8e00ff */
[----:B------:R-:W2:Y:S04]  /*29d0*/  SYNCS.PHASECHK.TRANS64.TRYWAIT P0, [UR4+0x70], R5 ;  /* 0x00007005ff0075a7 */ /* 0x000ea80008001104 */
[----:B------:R-:W-:Y:S01]  /*29e0*/  PRMT R6, R0, 0x654, R6 ;  /* 0x0000065400067816 */ /* 0x000fe20000000006 */
[----:B-12---:R-:W-:Y:S06]  /*29f0*/  @!P0 BRA `(.L_x_49) ;  /* 0x0000004400b08947 */ /* 0x006fec0003800000 */
.L_x_114:
[----:B------:R-:W-:Y:S01]  /*2a00*/  ULEA UR8, UR5, UR6, 0x4 ;  /* 0x0000000605087291 */ /* 0x000fe2000f8e20ff */
[----:B------:R-:W-:Y:S01]  /*2a10*/  SEL R3, R6, R3, !P2 ;  /* 0x0000000306037207 */ /* 0x000fe20005000000 */
[----:B------:R-:W-:Y:S01]  /*2a20*/  UIADD3 UR9, UPT, UPT, UR4, 0x60, URZ ;  /* 0x0000006004097890 */ /* 0x000fe2000fffe0ff */
[----:B-1----:R-:W-:Y:S01]  /*2a30*/  LEA R2, R11, UR6, 0x3 ;  /* 0x000000060b027c11 */ /* 0x002fe2000f8e18ff */
[----:B------:R-:W-:Y:S01]  /*2a40*/  UIADD3 UR8, UPT, UPT, UR8, 0xf0, URZ ;  /* 0x000000f008087890 */ /* 0x000fe2000fffe0ff */
[----:B------:R1:W-:Y:S01]  /*2a50*/  @!P2 SYNCS.ARRIVE.TRANS64.RED RZ, [R3+URZ], R4 ;  /* 0x0000000403ffa9a7 */ /* 0x0003e200080004ff */
[----:B------:R-:W-:Y:S01]  /*2a60*/  UIADD3 UR4, UPT, UPT, UR5, 0x1, URZ ;  /* 0x0000000105047890 */ /* 0x000fe2000fffe0ff */
[----:B------:R-:W-:-:S03]  /*2a70*/  VIADD R8, R8, 0x1 ;  /* 0x0000000108087836 */ /* 0x000fc60000000000 */
[----:B------:R-:W-:Y:S02]  /*2a80*/  UISETP.NE.AND UP0, UPT, UR4, 0x2, UPT ;  /* 0x000000020400788c */ /* 0x000fe4000bf05270 */
[----:B------:R-:W-:Y:S01]  /*2a90*/  ISETP.NE.AND P0, PT, R8, 0x2, PT ;  /* 0x000000020800780c */ /* 0x000fe20003f05270 */
[----:B------:R-:W-:Y:S06]  /*2aa0*/  UGETNEXTWORKID.BROADCAST [UR8], [UR9] ;  /* 0x00000000080073ca */ /* 0x000fec0008000100 */
[----:B------:R-:W-:Y:S02]  /*2ab0*/  USEL UR7, URZ, 0x1, UP0 ;  /* 0x00000001ff077887 */ /* 0x000fe40008000000 */
[----:B------:R-:W-:-:S04]  /*2ac0*/  USEL UR5, UR4, URZ, UP0 ;  /* 0x000000ff04057287 */ /* 0x000fc80008000000 */
[----:B------:R-:W-:Y:S02]  /*2ad0*/  LOP3.LUT R12, R12, UR7, RZ, 0x3c, !PT ;  /* 0x000000070c0c7c12 */ /* 0x000fe4000f8e3cff */
[----:B-1----:R-:W-:-:S04]  /*2ae0*/  SHF.L.U32 R4, R10, 0x1f, RZ ;  /* 0x0000001f0a047819 */ /* 0x002fc800000006ff */
[----:B------:R-:W1:Y:S02]  /*2af0*/  SYNCS.PHASECHK.TRANS64.TRYWAIT P1, [R2+URZ+0x60], R4 ;  /* 0x00006004020075a7 */ /* 0x000e6400080211ff */
[----:B-1----:R-:W-:Y:S05]  /*2b00*/  @!P1 BRA `(.L_x_50) ;  /* 0x0000004400849947 */ /* 0x002fea0003800000 */
.L_x_115:
[C---:B-1----:R-:W-:Y:S01]  /*2b10*/  LEA R4, R11.reuse, UR6, 0x4 ;  /* 0x000000060b047c11 */ /* 0x042fe2000f8e20ff */
[----:B------:R-:W-:Y:S01]  /*2b20*/  VIADD R2, R2, 0x70 ;  /* 0x0000007002027836 */ /* 0x000fe20000000000 */
[----:B------:R-:W-:Y:S01]  /*2b30*/  SEL R8, R8, RZ, P0 ;  /* 0x000000ff08087207 */ /* 0x000fe20000000000 */
[----:B------:R-:W-:-:S03]  /*2b40*/  VIADD R11, R11, 0x1 ;  /* 0x000000010b0b7836 */ /* 0x000fc60000000000 */
[----:B------:R-:W1:Y:S01]  /*2b50*/  LDS.128 R4, [R4+0xf0] ;  /* 0x0000f00004047984 */ /* 0x000e620000000c00 */
[----:B------:R-:W-:Y:S02]  /*2b60*/  PRMT R2, RZ, 0x654, R2 ;  /* 0x00000654ff027816 */ /* 0x000fe40000000002 */
[C---:B------:R-:W-:Y:S01]  /*2b70*/  ISETP.NE.AND P1, PT, R11.reuse, 0x2, PT ;  /* 0x000000020b00780c */ /* 0x040fe20003f25270 */
[----:B------:R-:W-:Y:S01]  /*2b80*/  @!PT LDS RZ, [RZ] ;  /* 0x00000000fffff984 */ /* 0x000fe20000000800 */
[----:B------:R-:W-:Y:S01]  /*2b90*/  @!PT LDS RZ, [RZ] ;  /* 0x00000000fffff984 */ /* 0x000fe20000000800 */
[----:B------:R-:W-:Y:S01]  /*2ba0*/  @!PT LDS RZ, [RZ] ;  /* 0x00000000fffff984 */ /* 0x000fe20000000800 */
[----:B------:R-:W-:Y:S01]  /*2bb0*/  @!PT LDS RZ, [RZ] ;  /* 0x00000000fffff984 */ /* 0x000fe20000000800 */
[----:B------:R2:W-:Y:S06]  /*2bc0*/  MEMBAR.ALL.CTA ;  /* 0x0000000000007992 */ /* 0x0005ec0000008000 */
[----:B--2---:R-:W2:Y:S01]  /*2bd0*/  FENCE.VIEW.ASYNC.S ;  /* 0x00000000000073c6 */ /* 0x004ea20000000000 */
[----:B------:R-:W-:Y:S01]  /*2be0*/  SEL R11, R11, RZ, P1 ;  /* 0x000000ff0b0b7207 */ /* 0x000fe20000800000 */
[----:B--2---:R2:W-:Y:S01]  /*2bf0*/  SYNCS.ARRIVE.TRANS64.RED.A1T0 RZ, [R2+URZ], RZ ;  /* 0x000000ff02ff79a7 */ /* 0x0045e200081004ff */
[----:B-1----:R-:W-:-:S02]  /*2c00*/  LOP3.LUT P3, RZ, R6, 0x1, RZ, 0xc0, !PT ;  /* 0x0000000106ff7812 */ /* 0x002fc4000786c0ff */
[----:B------:R-:W-:-:S04]  /*2c10*/  SEL R4, RZ, 0x1, P1 ;  /* 0x00000001ff047807 */ /* 0x000fc80000800000 */
[----:B------:R-:W-:Y:S02]  /*2c20*/  LOP3.LUT R10, R10, R4, RZ, 0x3c, !PT ;  /* 0x000000040a0a7212 */ /* 0x000fe400078e3cff */
[----:B--2---:R-:W-:-:S04]  /*2c30*/  SEL R2, RZ, 0x1, P0 ;  /* 0x00000001ff027807 */ /* 0x004fc80000000000 */
[----:B------:R-:W-:Y:S01]  /*2c40*/  LOP3.LUT R9, R9, R2, RZ, 0x3c, !PT ;  /* 0x0000000209097212 */ /* 0x000fe200078e3cff */
[----:B------:R-:W-:Y:S06]  /*2c50*/  @P3 BRA `(.L_x_51) ;  /* 0xfffffffc002c3947 */ /* 0x000fec000383ffff */
[----:B------:R-:W-:Y:S01]  /*2c60*/  ULEA UR4, UR5, UR6, 0x3 ;  /* 0x0000000605047291 */ /* 0x000fe2000f8e18ff */
[----:B------:R-:W-:-:S08]  /*2c70*/  SHF.L.U32 R2, R12, 0x1f, RZ ;  /* 0x0000001f0c027819 */ /* 0x000fd000000006ff */
[----:B------:R-:W1:Y:S02]  /*2c80*/  SYNCS.PHASECHK.TRANS64 P0, [UR4+0x70], R2 ;  /* 0x00007002ff0075a7 */ /* 0x000e640008001004 */
[----:B-1----:R-:W-:Y:S05]  /*2c90*/  @P0 BRA `(.L_x_52) ;  /* 0x0000000000080947 */ /* 0x002fea0003800000 */
[----:B------:R-:W1:Y:S02]  /*2ca0*/  SYNCS.PHASECHK.TRANS64.TRYWAIT P0, [UR4+0x70], R2 ;  /* 0x00007002ff0075a7 */ /* 0x000e640008001104 */
[----:B-1----:R-:W-:Y:S05]  /*2cb0*/  @!P0 BRA `(.L_x_53) ;  /* 0x00000044002c8947 */ /* 0x002fea0003800000 */
.L_x_52:
[----:B------:R-:W-:-:S04]  /*2cc0*/  UIADD3 UR7, UPT, UPT, UR5, 0x1, URZ ;  /* 0x0000000105077890 */ /* 0x000fc8000fffe0ff */
[----:B------:R-:W-:-:S04]  /*2cd0*/  UISETP.NE.AND UP0, UPT, UR7, 0x2, UPT ;  /* 0x000000020700788c */ /* 0x000fc8000bf05270 */
[----:B------:R-:W-:Y:S02]  /*2ce0*/  USEL UR8, URZ, 0x1, UP0 ;  /* 0x00000001ff087887 */ /* 0x000fe40008000000 */
[----:B------:R-:W-:-:S04]  /*2cf0*/  USEL UR7, UR7, URZ, UP0 ;  /* 0x000000ff07077287 */ /* 0x000fc80008000000 */
[----:B------:R-:W-:Y:S01]  /*2d00*/  ULEA UR7, UR7, UR6, 0x3 ;  /* 0x0000000607077291 */ /* 0x000fe2000f8e18ff */
[----:B-1----:R-:W-:-:S04]  /*2d10*/  LOP3.LUT R2, R12, UR8, RZ, 0x3c, !PT ;  /* 0x000000080c027c12 */ /* 0x002fc8000f8e3cff */
[----:B------:R-:W-:-:S04]  /*2d20*/  SHF.L.U32 R0, R2, 0x1f, RZ ;  /* 0x0000001f02007819 */ /* 0x000fc800000006ff */
[----:B------:R-:W1:Y:S02]  /*2d30*/  SYNCS.PHASECHK.TRANS64 P0, [UR7+0x70], R0 ;  /* 0x00007000ff0075a7 */ /* 0x000e640008001007 */
[----:B-1----:R-:W-:Y:S05]  /*2d40*/  @P0 EXIT ;  /* 0x000000000000094d */ /* 0x002fea0003800000 */
[----:B------:R-:W-:Y:S02]  /*2d50*/  SHF.L.U32 R2, R2, 0x1f, RZ ;  /* 0x0000001f02027819 */ /* 0x000fe400000006ff */
[----:B------:R-:W-:-:S07]  /*2d60*/  MOV R0, UR7 ;  /* 0x0000000700007c02 */ /* 0x000fce0008000f00 */
.L_x_54:
[----:B-1----:R1:W2:Y:S02]  /*2d70*/  SYNCS.PHASECHK.TRANS64.TRYWAIT P0, [R0+URZ+0x70], R2 ;  /* 0x00007002000075a7 */ /* 0x0022a400080011ff */
[----:B--2---:R-:W-:Y:S05]  /*2d80*/  @!P0 NANOSLEEP.SYNCS 0x989680 ;  /* 0x009896800000895d */ /* 0x004fea0003900000 */
[----:B------:R-:W2:Y:S02]  /*2d90*/  @!P0 SYNCS.PHASECHK.TRANS64 P0, [R0+URZ+0x70], R2 ;  /* 0x00007002000085a7 */ /* 0x000ea400080010ff */
[----:B--2---:R-:W-:Y:S05]  /*2da0*/  @P0 EXIT ;  /* 0x000000000000094d */ /* 0x004fea0003800000 */
[----:B------:R-:W-:Y:S05]  /*2db0*/  BRA `(.L_x_54) ;  /* 0xfffffffc00ec7947 */ /* 0x000fea000383ffff */
.L_x_47:
[----:B------:R-:W-:Y:S05]  /*2dc0*/  BRA.U UP4, `(.L_x_55) ;  /* 0x0000000d04687547 */ /* 0x000fea000b800000 */
[----:B------:R-:W-:Y:S01]  /*2dd0*/  UMOV UR4, 0x40 ;  /* 0x0000004000047882 */ /* 0x000fe20000000000 */
[----:B------:R-:W-:Y:S01]  /*2de0*/  NOP ;  /* 0x0000000000007918 */ /* 0x000fe20000000000 */
[----:B------:R-:W-:Y:S01]  /*2df0*/  ULEA UR5, UR61, UR4, 0x18 ;  /* 0x000000043d057291 */ /* 0x000fe2000f8ec0ff */
[----:B------:R-:W-:Y:S02]  /*2e00*/  UMOV UR6, 0x400 ;  /* 0x0000040000067882 */ /* 0x000fe40000000000 */
[----:B------:R-:W-:-:S06]  /*2e10*/  ULEA UR6, UR61, UR6, 0x18 ;  /* 0x000000063d067291 */ /* 0x000fcc000f8ec0ff */
[----:B------:R-:W1:Y:S02]  /*2e20*/  LDS.U8 R0, [UR5+0x1c] ;  /* 0x00001c05ff007984 */ /* 0x000e640008000000 */
[----:B-1----:R-:W-:-:S13]  /*2e30*/  ISETP.NE.AND P0, PT, R0, RZ, PT ;  /* 0x000000ff0000720c */ /* 0x002fda0003f05270 */
[----:B------:R-:W-:Y:S05]  /*2e40*/  @P0 BRA `(.L_x_56) ;  /* 0x0000000000580947 */ /* 0x000fea0003800000 */
[----:B------:R-:W-:-:S13]  /*2e50*/  ELECT P0, URZ, PT ;  /* 0x0000000000ff782f */ /* 0x000fda0003800000 */
[----:B------:R-:W-:Y:S05]  /*2e60*/  @!P0 BRA `(.L_x_57) ;  /* 0x0000000000608947 */ /* 0x000fea0003800000 */
[----:B------:R-:W-:Y:S01]  /*2e70*/  UMOV UR4, 0x10 ;  /* 0x0000001000047882 */ /* 0x000fe20000000000 */
[----:B------:R-:W-:Y:S01]  /*2e80*/  HFMA2 R0, -RZ, RZ, 0, 5.9604644775390625e-08 ;  /* 0x00000001ff007431 */ /* 0x000fe200000001ff */
[----:B------:R-:W-:-:S03]  /*2e90*/  MOV R3, 0xffff ;  /* 0x0000ffff00037802 */ /* 0x000fc60000000f00 */
[----:B------:R-:W-:Y:S04]  /*2ea0*/  DEPBAR.LE SB1, 0x36 ;  /* 0x00009d800000791a */ /* 0x000fe80000000000 */
[----:B------:R-:W1:Y:S02]  /*2eb0*/  UTCATOMSWS.FIND_AND_SET.ALIGN UP0, UR4, UR4 ;  /* 0x00000004000475e3 */ /* 0x000e640008000800 */
[----:B-1----:R-:W-:Y:S01]  /*2ec0*/  MOV R4, UR4 ;  /* 0x0000000400047c02 */ /* 0x002fe20008000f00 */
[----:B------:R-:W-:Y:S06]  /*2ed0*/  BRA.U UP0, `(.L_x_58) ;  /* 0x0000000100187547 */ /* 0x000fec000b800000 */
.L_x_59:
[----:B------:R-:W-:Y:S05]  /*2ee0*/  NANOSLEEP 0x64 ;  /* 0x000000640000795d */ /* 0x000fea0003800000 */
[----:B------:R-:W-:-:S05]  /*2ef0*/  UMOV UR4, 0x10 ;  /* 0x0000001000047882 */ /* 0x000fca0000000000 */
[----:B------:R-:W-:Y:S04]  /*2f00*/  DEPBAR.LE SB1, 0x36 ;  /* 0x00009d800000791a */ /* 0x000fe80000000000 */
[----:B------:R-:W1:Y:S02]  /*2f10*/  UTCATOMSWS.FIND_AND_SET.ALIGN UP0, UR4, UR4 ;  /* 0x00000004000475e3 */ /* 0x000e640008000800 */
[----:B-1----:R-:W-:Y:S01]  /*2f20*/  MOV R4, UR4 ;  /* 0x0000000400047c02 */ /* 0x002fe20008000f00 */
[----:B------:R-:W-:Y:S05]  /*2f30*/  BRA.U !UP0, `(.L_x_59) ;  /* 0xfffffffd08e87547 */ /* 0x000fea000b83ffff */
.L_x_58:
[-C--:B------:R-:W-:Y:S02]  /*2f40*/  SHF.L.U32 R3, R3, R4.reuse, RZ ;  /* 0x0000000403037219 */ /* 0x080fe400000006ff */
[----:B------:R-:W-:Y:S01]  /*2f50*/  SHF.L.U32 R0, R0, R4, RZ ;  /* 0x0000000400007219 */ /* 0x000fe200000006ff */
[----:B------:R-:W-:Y:S02]  /*2f60*/  IMAD.SHL.U32 R4, R4, 0x20, RZ ;  /* 0x0000002004047824 */ /* 0x000fe400078e00ff */
[----:B------:R1:W-:Y:S04]  /*2f70*/  ATOMS.OR RZ, [UR5+0x14], R3 ;  /* 0x00001403ffff798c */ /* 0x0003e8000b000005 */
[----:B------:R1:W-:Y:S04]  /*2f80*/  ATOMS.OR RZ, [UR5+0x18], R0 ;  /* 0x00001800ffff798c */ /* 0x0003e8000b000005 */
[----:B------:R1:W-:Y:S01]  /*2f90*/  STS [UR6+0x110], R4 ;  /* 0x00011004ff007988 */ /* 0x0003e20008000806 */
[----:B------:R-:W-:Y:S05]  /*2fa0*/  BRA `(.L_x_57) ;  /* 0x0000000000107947 */ /* 0x000fea0003800000 */
.L_x_56:
[----:B------:R-:W-:Y:S02]  /*2fb0*/  MOV R0, 0xffffffff ;  /* 0xffffffff00007802 */ /* 0x000fe40000000f00 */
[----:B------:R-:W-:-:S03]  /*2fc0*/  MOV R4, 0x2ff0 ;  /* 0x00002ff000047802 */ /* 0x000fc60000000f00 */
[----:B------:R1:W-:Y:S04]  /*2fd0*/  STS [UR6+0x110], R0 ;  /* 0x00011000ff007988 */ /* 0x0003e80008000806 */
[----:B-1---5:R-:W-:Y:S05]  /*2fe0*/  CALL.REL.NOINC `($__internal_1_$__cuda_sm10x_tcgen05_guardrail_trap_phase_invalid_during_alloc) ;  /* 0x0000004400ac7944 */ /* 0x022fea0003c00000 */
.L_x_57:
[----:B------:R-:W-:Y:S05]  /*2ff0*/  WARPSYNC.ALL ;  /* 0x0000000000007948 */ /* 0x000fea0003800000 */
[----:B------:R-:W2:Y:S01]  /*3000*/  S2UR UR4, SR_CgaCtaId ;  /* 0x00000000000479c3 */ /* 0x000ea20000008800 */
[----:B------:R-:W-:Y:S01]  /*3010*/  UMOV UR13, 0x400 ;  /* 0x00000400000d7882 */ /* 0x000fe20000000000 */
[----:B------:R-:W-:-:S06]  /*3020*/  NOP ;  /* 0x0000000000007918 */ /* 0x000fcc0000000000 */
[----:B------:R-:W-:Y:S06]  /*3030*/  BAR.ARV 0x6, 0xa0 ;  /* 0x0182800000007b1d */ /* 0x000fec0000002000 */
[----:B------:R-:W3:Y:S01]  /*3040*/  LDCU UR5, c[0x0][0x38c] ;  /* 0x00007180ff0577ac */ /* 0x000ee20008000800 */
[----:B------:R-:W-:Y:S01]  /*3050*/  LOP3.LUT R2, R2, 0xffff, RZ, 0xc0, !PT ;  /* 0x0000ffff02027812 */ /* 0x000fe200078ec0ff */
[----:B------:R-:W-:Y:S01]  /*3060*/  IMAD.MOV.U32 R11, RZ, RZ, 0x1 ;  /* 0x00000001ff0b7424 */ /* 0x000fe200078e00ff */
[----:B------:R-:W-:Y:S01]  /*3070*/  CS2R R8, SRZ ;  /* 0x0000000000087805 */ /* 0x000fe2000001ff00 */
[----:B------:R-:W4:Y:S01]  /*3080*/  LDCU UR8, c[0x0][0x38c] ;  /* 0x00007180ff0877ac */ /* 0x000f220008000800 */
[----:B------:R-:W-:Y:S01]  /*3090*/  R2UR UR15, R2 ;  /* 0x00000000020f72ca */ /* 0x000fe200000e0000 */
[----:B------:R-:W-:Y:S01]  /*30a0*/  IMAD.MOV.U32 R10, RZ, RZ, RZ ;  /* 0x000000ffff0a7224 */ /* 0x000fe200078e00ff */
[----:B------:R-:W-:Y:S01]  /*30b0*/  UMOV UR19, URZ ;  /* 0x000000ff00137c82 */ /* 0x000fe20008000000 */
[----:B------:R-:W-:Y:S01]  /*30c0*/  UMOV UR10, URZ ;  /* 0x000000ff000a7c82 */ /* 0x000fe20008000000 */
[----:B--2---:R-:W-:Y:S01]  /*30d0*/  ULEA UR13, UR4, UR13, 0x18 ;  /* 0x0000000d040d7291 */ /* 0x004fe2000f8ec0ff */
[----:B------:R-:W-:Y:S01]  /*30e0*/  UMOV UR20, 0x0 ;  /* 0x0000000000147882 */ /* 0x000fe20000000000 */
[----:B------:R-:W-:-:S02]  /*30f0*/  UMOV UR21, 0x8100490 ;  /* 0x0810049000157882 */ /* 0x000fc40000000000 */
[----:B------:R-:W-:Y:S02]  /*3100*/  UIADD3 UR6, UPT, UPT, UR13, 0x4400, URZ ;  /* 0x000044000d067890 */ /* 0x000fe4000fffe0ff */
[----:B------:R-:W-:Y:S02]  /*3110*/  UIADD3 UR7, UPT, UPT, UR13, 0x8400, URZ ;  /* 0x000084000d077890 */ /* 0x000fe4000fffe0ff */
[----:B---3--:R-:W-:Y:S01]  /*3120*/  UIADD3 UR5, UPT, UPT, UR5, 0x1f, URZ ;  /* 0x0000001f05057890 */ /* 0x008fe2000fffe0ff */
[----:B-1----:R-:W1:Y:S01]  /*3130*/  LDS R0, [UR13+0x110] ;  /* 0x0001100dff007984 */ /* 0x002e620008000800 */
[----:B------:R-:W-:Y:S02]  /*3140*/  USHF.R.U32.HI UR6, URZ, 0x4, UR6 ;  /* 0x00000004ff067899 */ /* 0x000fe40008011606 */
[----:B------:R-:W-:Y:S02]  /*3150*/  USHF.R.S32.HI UR4, URZ, 0x1f, UR5 ;  /* 0x0000001fff047899 */ /* 0x000fe40008011405 */
[----:B------:R-:W-:-:S02]  /*3160*/  ULOP3.LUT UR6, UR6, 0x3fff, URZ, 0xc0, !UPT ;  /* 0x00003fff06067892 */ /* 0x000fc4000f8ec0ff */
[----:B------:R-:W-:Y:S02]  /*3170*/  ULEA.HI UR4, UR4, UR5, URZ, 0x5 ;  /* 0x0000000504047291 */ /* 0x000fe4000f8f28ff */
[----:B------:R-:W-:Y:S02]  /*3180*/  USHF.R.U32.HI UR5, URZ, 0x4, UR7 ;  /* 0x00000004ff057899 */ /* 0x000fe40008011607 */
[----:B------:R-:W-:Y:S02]  /*3190*/  USHF.R.S32.HI UR22, URZ, 0x5, UR4 ;  /* 0x00000005ff167899 */ /* 0x000fe40008011404 */
[----:B------:R-:W-:Y:S02]  /*31a0*/  ULOP3.LUT UR5, UR5, 0x3fff, URZ, 0xc0, !UPT ;  /* 0x00003fff05057892 */ /* 0x000fe4000f8ec0ff */
[----:B------:R-:W-:Y:S02]  /*31b0*/  UISETP.LT.AND UP0, UPT, UR22, 0x1, UPT ;  /* 0x000000011600788c */ /* 0x000fe4000bf01270 */
[----:B------:R-:W-:-:S02]  /*31c0*/  ULOP3.LUT UR16, UR6, 0x10000, URZ, 0xfc, !UPT ;  /* 0x0001000006107892 */ /* 0x000fc4000f8efcff */
[----:B------:R-:W-:Y:S02]  /*31d0*/  USEL UR23, UR22, 0x1, !UP0 ;  /* 0x0000000116177887 */ /* 0x000fe4000c000000 */
[----:B------:R-:W-:Y:S02]  /*31e0*/  ULOP3.LUT UR17, UR5, 0x10000, URZ, 0xfc, !UPT ;  /* 0x0001000005117892 */ /* 0x000fe4000f8efcff */
[----:B------:R-:W-:Y:S02]  /*31f0*/  UIADD3 UR23, UPT, UPT, -UR23, URZ, URZ ;  /* 0x000000ff17177290 */ /* 0x000fe4000fffe1ff */
[----:B----4-:R-:W-:Y:S01]  /*3200*/  UISETP.GE.AND UP4, UPT, UR8, 0x1, UPT ;  /* 0x000000010800788c */ /* 0x010fe2000bf86270 */
[----:B-1----:R-:W-:-:S15]  /*3210*/  R2UR UR24, R0 ;  /* 0x00000000001872ca */ /* 0x002fde00000e0000 */
.L_x_66:
[----:B------:R-:W-:Y:S02]  /*3220*/  LEA R0, R10, UR13, 0x3 ;  /* 0x0000000d0a007c11 */ /* 0x000fe4000f8e18ff */
[----:B------:R-:W-:Y:S02]  /*3230*/  SHF.L.U32 R2, R9, 0x1f, RZ ;  /* 0x0000001f09027819 */ /* 0x000fe400000006ff */
[----:B------:R-:W-:Y:S01]  /*3240*/  PLOP3.LUT P0, PT, PT, PT, UP4, 0x80, 0x8 ;  /* 0x000000000008781c */ /* 0x000fe20003f0f048 */
[----:B------:R-:W-:Y:S01]  /*3250*/  VIADD R3, R0, 0x70 ;  /* 0x0000007000037836 */ /* 0x000fe20000000000 */
[----:B-1----:R-:W1:Y:S02]  /*3260*/  SYNCS.PHASECHK.TRANS64.TRYWAIT P1, [R0+URZ+0x60], R2 ;  /* 0x00006002000075a7 */ /* 0x002e6400080211ff */
[----:B-1-3--:R-:W-:Y:S09]  /*3270*/  @!P1 BRA `(.L_x_60) ;  /* 0x0000003c00d49947 */ /* 0x00aff20003800000 */
.L_x_117:
[----:B------:R-:W-:Y:S01]  /*3280*/  LEA R4, R10, UR13, 0x4 ;  /* 0x0000000d0a047c11 */ /* 0x000fe2000f8e20ff */
[----:B------:R-:W-:Y:S01]  /*3290*/  @UP4 ULEA UR4, UR10, UR13, 0x3 ;  /* 0x0000000d0a044291 */ /* 0x000fe2000f8e18ff */
[----:B------:R-:W-:Y:S01]  /*32a0*/  PLOP3.LUT P2, PT, PT, PT, PT, 0x80, 0x8 ;  /* 0x000000000008781c */ /* 0x000fe20003f4f070 */
[----:B------:R-:W-:Y:S01]  /*32b0*/  ULEA UR18, UR19, UR13, 0x3 ;  /* 0x0000000d13127291 */ /* 0x000fe2000f8e18ff */
[----:B------:R-:W-:Y:S02]  /*32c0*/  PRMT R3, RZ, 0x654, R3 ;  /* 0x00000654ff037816 */ /* 0x000fe40000000003 */
[----:B------:R-:W2:Y:S01]  /*32d0*/  LDS.128 R4, [R4+0xf0] ;  /* 0x0000f00004047984 */ /* 0x000ea20000000c00 */
[----:B-1----:R-:W-:Y:S02]  /*32e0*/  @P0 SHF.L.U32 R2, R8, 0x1f, RZ ;  /* 0x0000001f08020819 */ /* 0x002fe400000006ff */
[----:B------:R-:W-:Y:S01]  /*32f0*/  SHF.L.U32 R0, R11, 0x1f, RZ ;  /* 0x0000001f0b007819 */ /* 0x000fe200000006ff */
[----:B------:R-:W-:Y:S01]  /*3300*/  @!PT LDS RZ, [RZ] ;  /* 0x00000000fffff984 */ /* 0x000fe20000000800 */
[----:B------:R-:W-:Y:S01]  /*3310*/  @!PT LDS RZ, [RZ] ;  /* 0x00000000fffff984 */ /* 0x000fe20000000800 */
[----:B------:R-:W-:Y:S01]  /*3320*/  @!PT LDS RZ, [RZ] ;  /* 0x00000000fffff984 */ /* 0x000fe20000000800 */
[----:B------:R-:W-:Y:S01]  /*3330*/  @!PT LDS RZ, [RZ] ;  /* 0x00000000fffff984 */ /* 0x000fe20000000800 */
[----:B------:R1:W-:Y:S06]  /*3340*/  MEMBAR.ALL.CTA ;  /* 0x0000000000007992 */ /* 0x0003ec0000008000 */
[----:B-1----:R-:W1:Y:S02]  /*3350*/  FENCE.VIEW.ASYNC.S ;  /* 0x00000000000073c6 */ /* 0x002e640000000000 */
[----:B-1----:R1:W-:Y:S01]  /*3360*/  SYNCS.ARRIVE.TRANS64.RED.A1T0 RZ, [R3+URZ], RZ ;  /* 0x000000ff03ff79a7 */ /* 0x0023e200081004ff */
[----:B------:R1:W3:Y:S01]  /*3370*/  @P0 SYNCS.PHASECHK.TRANS64.TRYWAIT P2, [UR4], R2 ;  /* 0x00000002ff0005a7 */ /* 0x0002e20008041104 */
[----:B--2---:R-:W-:Y:S01]  /*3380*/  LOP3.LUT P1, RZ, R6, 0x1, RZ, 0xc0, !PT ;  /* 0x0000000106ff7812 */ /* 0x004fe2000782c0ff */
[----:B------:R-:W2:Y:S02]  /*3390*/  SYNCS.PHASECHK.TRANS64.TRYWAIT P0, [UR18+0xa0], R0 ;  /* 0x0000a000ff0075a7 */ /* 0x000ea40008001112 */
[----:B-123--:R-:W-:Y:S10]  /*33a0*/  @!P0 BRA `(.L_x_61) ;  /* 0x0000003c009c8947 */ /* 0x00eff40003800000 */
.L_x_119:
[----:B------:R-:W-:Y:S01]  /*33b0*/  IADD3 R10, PT, PT, R10, 0x1, RZ ;  /* 0x000000010a0a7810 */ /* 0x000fe20007ffe0ff */
[----:B------:R-:W-:Y:S06]  /*33c0*/  BRA.U !UP4, `(.L_x_62) ;  /* 0x000000010c887547 */ /* 0x000fec000b800000 */
[----:B------:R-:W-:Y:S02]  /*33d0*/  ULEA UR14, UR19, UR24, 0x6 ;  /* 0x00000018130e7291 */ /* 0x000fe4000f8e30ff */
[----:B------:R-:W-:Y:S01]  /*33e0*/  UPLOP3.LUT UP2, UPT, UPT, UPT, UPT, 0x40, 0x4 ;  /* 0x000000000004789c */ /* 0x000fe20003f4e870 */
[----:B------:R-:W-:Y:S01]  /*33f0*/  UMOV UR12, UR23 ;  /* 0x00000017000c7c82 */ /* 0x000fe20008000000 */
[----:B------:R-:W-:Y:S01]  /*3400*/  UMOV UR11, UR22 ;  /* 0x00000016000b7c82 */ /* 0x000fe20008000000 */
[----:B------:R-:W-:-:S08]  /*3410*/  UMOV UR5, UR10 ;  /* 0x0000000a00057c82 */ /* 0x000fd00008000000 */
.L_x_65:
[----:B------:R-:W-:Y:S02]  /*3420*/  UIADD3 UR12, UPT, UPT, UR12, 0x1, URZ ;  /* 0x000000010c0c7890 */ /* 0x000fe4000fffe0ff */
[----:B--2---:R-:W-:Y:S02]  /*3430*/  ULEA UR6, UR5, UR13, 0x3 ;  /* 0x0000000d05067291 */ /* 0x004fe4000f8e18ff */
[----:B------:R-:W-:Y:S01]  /*3440*/  UISETP.NE.AND UP3, UPT, UR12, URZ, UPT ;  /* 0x000000ff0c00728c */ /* 0x000fe2000bf65270 */
[----:B---3--:R-:W-:Y:S10]  /*3450*/  @P2 BRA `(.L_x_63) ;  /* 0x00000000000c2947 */ /* 0x008ff40003800000 */
[----:B-1----:R-:W-:Y:S04]  /*3460*/  SHF.L.U32 R2, R8, 0x1f, RZ ;  /* 0x0000001f08027819 */ /* 0x002fe800000006ff */
[----:B------:R-:W1:Y:S02]  /*3470*/  SYNCS.PHASECHK.TRANS64.TRYWAIT P0, [UR6], R2 ;  /* 0x00000002ff0075a7 */ /* 0x000e640008001106 */
[----:B-1----:R-:W-:Y:S05]  /*3480*/  @!P0 BRA `(.L_x_64) ;  /* 0x0000003c007c8947 */ /* 0x002fea0003800000 */
.L_x_63:
[----:B------:R-:W-:Y:S01]  /*3490*/  UISETP.NE.AND UP0, UPT, UR11, 0x1, UPT ;  /* 0x000000010b00788c */ /* 0x000fe2000bf05270 */
[----:B------:R-:W-:Y:S01]  /*34a0*/  PLOP3.LUT P2, PT, PT, PT, PT, 0x80, 0x8 ;  /* 0x000000000008781c */ /* 0x000fe20003f4f070 */
[----:B------:R-:W-:Y:S02]  /*34b0*/  UIADD3 UR4, UPT, UPT, UR5, 0x1, URZ ;  /* 0x0000000105047890 */ /* 0x000fe4000fffe0ff */
[----:B------:R-:W-:Y:S02]  /*34c0*/  ULEA UR8, UR5, UR17, 0x7 ;  /* 0x0000001105087291 */ /* 0x000fe4000f8e38ff */
[----:B------:R-:W-:Y:S01]  /*34d0*/  UISETP.NE.AND UP1, UPT, UR4, 0x4, UPT ;  /* 0x000000040400788c */ /* 0x000fe2000bf25270 */
[----:B------:R-:W-:Y:S01]  /*34e0*/  PLOP3.LUT P0, PT, PT, PT, UP0, 0x80, 0x8 ;  /* 0x000000000008781c */ /* 0x000fe20003f0f008 */
[----:B------:R-:W-:Y:S02]  /*34f0*/  UIADD3 UR11, UPT, UPT, UR11, -0x1, URZ ;  /* 0xffffffff0b0b7890 */ /* 0x000fe4000fffe0ff */
[----:B------:R-:W-:Y:S02]  /*3500*/  USEL UR7, URZ, 0x1, UP1 ;  /* 0x00000001ff077887 */ /* 0x000fe40008800000 */
[----:B------:R-:W-:Y:S01]  /*3510*/  USEL UR10, UR4, URZ, UP1 ;  /* 0x000000ff040a7287 */ /* 0x000fe20008800000 */
[----:B------:R-:W-:Y:S03]  /*3520*/  UMOV UR9, 0xc0004010 ;  /* 0xc000401000097882 */ /* 0x000fe60000000000 */
[----:B------:R-:W-:Y:S01]  /*3530*/  @UP0 ULEA UR4, UR10, UR13, 0x3 ;  /* 0x0000000d0a040291 */ /* 0x000fe2000f8e18ff */
[----:B------:R-:W-:Y:S01]  /*3540*/  LOP3.LUT R8, R8, UR7, RZ, 0x3c, !PT ;  /* 0x0000000708087c12 */ /* 0x000fe2000f8e3cff */
[----:B------:R-:W-:Y:S03]  /*3550*/  UMOV UR7, 0xc0004010 ;  /* 0xc000401000077882 */ /* 0x000fe60000000000 */
[----:B-1----:R-:W-:Y:S04]  /*3560*/  @P0 SHF.L.U32 R0, R8, 0x1f, RZ ;  /* 0x0000001f08000819 */ /* 0x002fe800000006ff */
[----:B------:R2:W3:Y:S01]  /*3570*/  @P0 SYNCS.PHASECHK.TRANS64.TRYWAIT P2, [UR4], R0 ;  /* 0x00000000ff0005a7 */ /* 0x0004e20008041104 */
[----:B------:R-:W-:Y:S02]  /*3580*/  UIADD3 UR4, UPT, UPT, UR6, 0x20, URZ ;  /* 0x0000002006047890 */ /* 0x000fe4000fffe0ff */
[----:B------:R-:W-:Y:S03]  /*3590*/  ULEA UR6, UR5, UR16, 0x8 ;  /* 0x0000001005067291 */ /* 0x000fe6000f8e40ff */
[----:B------:R-:W-:Y:S06]  /*35a0*/  UMOV UR5, UR10 ;  /* 0x0000000a00057c82 */ /* 0x000fec0008000000 */
[----:B------:R2:W-:Y:S01]  /*35b0*/  UTCQMMA gdesc[UR6], gdesc[UR8], tmem[UR14], tmem[UR20], idesc[UR21], UP2 ;  /* 0x00ff1408060075ea */ /* 0x0005e2000900030e */
[----:B------:R-:W-:Y:S01]  /*35c0*/  UPLOP3.LUT UP2, UPT, UPT, UPT, UPT, 0x80, 0x8 ;  /* 0x000000000008789c */ /* 0x000fe20003f4f070 */
[----:B------:R2:W-:Y:S01]  /*35d0*/  UTCBAR.MULTICAST [UR4], URZ, UR15 ;  /* 0x000000ff040073e9 */ /* 0x0005e2000800080f */
[----:B------:R-:W-:Y:S09]  /*35e0*/  BRA.U UP3, `(.L_x_65) ;  /* 0xfffffffd038c7547 */ /* 0x000ff2000b83ffff */
.L_x_62:
[----:B--2---:R-:W-:Y:S01]  /*35f0*/  UIADD3 UR4, UPT, UPT, UR19, 0x1, URZ ;  /* 0x0000000113047890 */ /* 0x004fe2000fffe0ff */
[C---:B------:R-:W-:Y:S01]  /*3600*/  ISETP.NE.AND P0, PT, R10.reuse, 0x2, PT ;  /* 0x000000020a00780c */ /* 0x040fe20003f05270 */
[----:B------:R-:W-:Y:S02]  /*3610*/  UIADD3 UR5, UPT, UPT, UR18, 0x80, URZ ;  /* 0x0000008012057890 */ /* 0x000fe4000fffe0ff */
[----:B------:R-:W-:Y:S01]  /*3620*/  UISETP.NE.AND UP0, UPT, UR4, 0x4, UPT ;  /* 0x000000040400788c */ /* 0x000fe2000bf05270 */
[----:B-1----:R-:W-:Y:S02]  /*3630*/  SEL R0, RZ, 0x1, P0 ;  /* 0x00000001ff007807 */ /* 0x002fe40000000000 */
[----:B------:R-:W-:Y:S01]  /*3640*/  SEL R10, R10, RZ, P0 ;  /* 0x000000ff0a0a7207 */ /* 0x000fe20000000000 */
[----:B------:R-:W-:Y:S01]  /*3650*/  USEL UR6, URZ, 0x1, UP0 ;  /* 0x00000001ff067887 */ /* 0x000fe20008000000 */
[----:B------:R-:W-:Y:S01]  /*3660*/  LOP3.LUT R9, R9, R0, RZ, 0x3c, !PT ;  /* 0x0000000009097212 */ /* 0x000fe200078e3cff */
[----:B------:R-:W-:Y:S01]  /*3670*/  USEL UR19, UR4, URZ, UP0 ;  /* 0x000000ff04137287 */ /* 0x000fe20008000000 */
[----:B------:R1:W-:Y:S03]  /*3680*/  UTCBAR [UR5], URZ ;  /* 0x000000ff050073e9 */ /* 0x0003e600080000ff */
[----:B------:R-:W-:Y:S01]  /*3690*/  LOP3.LUT R11, R11, UR6, RZ, 0x3c, !PT ;  /* 0x000000060b0b7c12 */ /* 0x000fe2000f8e3cff */
[----:B------:R-:W-:Y:S07]  /*36a0*/  @P1 BRA `(.L_x_66) ;  /* 0xfffffff800dc1947 */ /* 0x000fee000383ffff */
[----:B------:R-:W2:Y:S01]  /*36b0*/  S2UR UR8, SR_CgaCtaId ;  /* 0x00000000000879c3 */ /* 0x000ea20000008800 */
[----:B------:R-:W-:Y:S01]  /*36c0*/  ELECT P0, URZ, PT ;  /* 0x0000000000ff782f */ /* 0x000fe20003800000 */
[----:B------:R-:W-:Y:S01]  /*36d0*/  IMAD.MOV.U32 R0, RZ, RZ, 0x1 ;  /* 0x00000001ff007424 */ /* 0x000fe200078e00ff */
[----:B------:R-:W-:Y:S01]  /*36e0*/  UIADD3 UR13, UPT, UPT, UR13, 0xa0, URZ ;  /* 0x000000a00d0d7890 */ /* 0x000fe2000fffe0ff */
[----:B------:R-:W-:Y:S01]  /*36f0*/  SHF.L.U32 R2, R11, 0x1f, RZ ;  /* 0x0000001f0b027819 */ /* 0x000fe200000006ff */
[----:B------:R-:W-:-:S03]  /*3700*/  UMOV UR4, 0x40 ;  /* 0x0000004000047882 */ /* 0x000fc60000000000 */
[----:B------:R-:W-:Y:S01]  /*3710*/  UVIRTCOUNT.DEALLOC.SMPOOL 0x80 ;  /* 0x000000800000784c */ /* 0x000fe20000000000 */
[----:B--2---:R-:W-:Y:S02]  /*3720*/  ULEA UR8, UR8, UR4, 0x18 ;  /* 0x0000000408087291 */ /* 0x004fe4000f8ec0ff */
[----:B------:R-:W-:-:S07]  /*3730*/  ULEA UR4, UR19, UR13, 0x3 ;  /* 0x0000000d13047291 */ /* 0x000fce000f8e18ff */
[----:B------:R2:W-:Y:S02]  /*3740*/  @P0 STS.U8 [UR8+0x1c], R0 ;  /* 0x00001c00ff000988 */ /* 0x0005e40008000008 */
[----:B------:R-:W4:Y:S02]  /*3750*/  SYNCS.PHASECHK.TRANS64.TRYWAIT P0, [UR4], R2 ;  /* 0x00000002ff0075a7 */ /* 0x000f240008001104 */
[----:B--2-4-:R-:W-:Y:S05]  /*3760*/  @!P0 BRA `(.L_x_67) ;  /* 0x0000003800dc8947 */ /* 0x014fea0003800000 */
.L_x_122:
[----:B------:R-:W-:-:S04]  /*3770*/  UIADD3 UR4, UPT, UPT, UR19, 0x1, URZ ;  /* 0x0000000113047890 */ /* 0x000fc8000fffe0ff */
[----:B------:R-:W-:-:S04]  /*3780*/  UISETP.NE.AND UP0, UPT, UR4, 0x4, UPT ;  /* 0x000000040400788c */ /* 0x000fc8000bf05270 */
[----:B------:R-:W-:Y:S02]  /*3790*/  USEL UR6, URZ, 0x1, UP0 ;  /* 0x00000001ff067887 */ /* 0x000fe40008000000 */
[----:B------:R-:W-:-:S04]  /*37a0*/  USEL UR4, UR4, URZ, UP0 ;  /* 0x000000ff04047287 */ /* 0x000fc80008000000 */
[----:B-1----:R-:W-:Y:S01]  /*37b0*/  ULEA UR5, UR4, UR13, 0x3 ;  /* 0x0000000d04057291 */ /* 0x002fe2000f8e18ff */
[----:B--2---:R-:W-:-:S04]  /*37c0*/  LOP3.LUT R2, R11, UR6, RZ, 0x3c, !PT ;  /* 0x000000060b027c12 */ /* 0x004fc8000f8e3cff */
[----:B------:R-:W-:-:S04]  /*37d0*/  SHF.L.U32 R3, R2, 0x1f, RZ ;  /* 0x0000001f02037819 */ /* 0x000fc800000006ff */
[----:B------:R-:W1:Y:S02]  /*37e0*/  SYNCS.PHASECHK.TRANS64.TRYWAIT P0, [UR5], R3 ;  /* 0x00000003ff0075a7 */ /* 0x000e640008001105 */
[----:B-1----:R-:W-:Y:S05]  /*37f0*/  @!P0 BRA `(.L_x_68) ;  /* 0x0000003800d08947 */ /* 0x002fea0003800000 */
.L_x_124:
        /* <DEDUP_REMOVED lines=9> */
.L_x_126:
[----:B------:R-:W-:-:S04]  /*3890*/  UIADD3 UR4, UPT, UPT, UR4, 0x1, URZ ;  /* 0x0000000104047890 */ /* 0x000fc8000fffe0ff */
[----:B------:R-:W-:-:S04]  /*38a0*/  UISETP.NE.AND UP0, UPT, UR4, 0x4, UPT ;  /* 0x000000040400788c */ /* 0x000fc8000bf05270 */
[----:B------:R-:W-:Y:S02]  /*38b0*/  USEL UR5, URZ, 0x1, UP0 ;  /* 0x00000001ff057887 */ /* 0x000fe40008000000 */
[----:B------:R-:W-:-:S04]  /*38c0*/  USEL UR4, UR4, URZ, UP0 ;  /* 0x000000ff04047287 */ /* 0x000fc80008000000 */
[----:B------:R-:W-:Y:S01]  /*38d0*/  ULEA UR4, UR4, UR13, 0x3 ;  /* 0x0000000d04047291 */ /* 0x000fe2000f8e18ff */
[----:B------:R-:W-:-:S04]  /*38e0*/  LOP3.LUT R2, R2, UR5, RZ, 0x3c, !PT ;  /* 0x0000000502027c12 */ /* 0x000fc8000f8e3cff */
[----:B------:R-:W-:-:S04]  /*38f0*/  SHF.L.U32 R2, R2, 0x1f, RZ ;  /* 0x0000001f02027819 */ /* 0x000fc800000006ff */
[----:B------:R-:W2:Y:S02]  /*3900*/  SYNCS.PHASECHK.TRANS64.TRYWAIT P0, [UR4], R2 ;  /* 0x00000002ff0075a7 */ /* 0x000ea40008001104 */
[----:B--2---:R-:W-:Y:S05]  /*3910*/  @!P0 BRA `(.L_x_70) ;  /* 0x0000003800b88947 */ /* 0x004fea0003800000 */
.L_x_128:
[----:B------:R-:W-:Y:S01]  /*3920*/  NOP ;  /* 0x0000000000007918 */ /* 0x000fe20000000000 */
[----:B-1----:R-:W1:Y:S01]  /*3930*/  LDS R0, [UR8+0x14] ;  /* 0x00001408ff007984 */ /* 0x002e620008000800 */
[----:B------:R-:W-:Y:S01]  /*3940*/  ULOP3.LUT UR4, UR24, 0xffff, URZ, 0xc0, !UPT ;  /* 0x0000ffff18047892 */ /* 0x000fe2000f8ec0ff */
[----:B------:R-:W-:Y:S01]  /*3950*/  UMOV UR5, 0xffff ;  /* 0x0000ffff00057882 */ /* 0x000fe20000000000 */
[----:B------:R-:W-:Y:S02]  /*3960*/  UMOV UR6, 0x1 ;  /* 0x0000000100067882 */ /* 0x000fe40000000000 */
[----:B------:R-:W-:-:S04]  /*3970*/  USHF.R.U32.HI UR4, URZ, 0x5, UR4 ;  /* 0x00000005ff047899 */ /* 0x000fc80008011604 */
[----:B------:R-:W-:Y:S02]  /*3980*/  USHF.L.U32 UR5, UR5, UR4, URZ ;  /* 0x0000000405057299 */ /* 0x000fe400080006ff */
[----:B------:R-:W-:-:S04]  /*3990*/  USHF.L.U32 UR4, UR6, UR4, URZ ;  /* 0x0000000406047299 */ /* 0x000fc800080006ff */
[----:B-1----:R-:W-:-:S04]  /*39a0*/  LOP3.LUT R0, R0, UR5, RZ, 0xc0, !PT ;  /* 0x0000000500007c12 */ /* 0x002fc8000f8ec0ff */
[----:B------:R-:W-:-:S13]  /*39b0*/  ISETP.NE.AND P0, PT, R0, UR5, PT ;  /* 0x0000000500007c0c */ /* 0x000fda000bf05270 */
[----:B------:R-:W-:Y:S05]  /*39c0*/  @P0 BRA `(.L_x_71) ;  /* 0x0000000000580947 */ /* 0x000fea0003800000 */
[----:B------:R-:W1:Y:S02]  /*39d0*/  LDS R0, [UR8+0x18] ;  /* 0x00001808ff007984 */ /* 0x000e640008000800 */
[----:B-1----:R-:W-:-:S04]  /*39e0*/  LOP3.LUT R0, R0, UR4, RZ, 0xc0, !PT ;  /* 0x0000000400007c12 */ /* 0x002fc8000f8ec0ff */
[----:B------:R-:W-:-:S13]  /*39f0*/  ISETP.NE.AND P0, PT, R0, UR4, PT ;  /* 0x0000000400007c0c */ /* 0x000fda000bf05270 */
[----:B------:R-:W-:Y:S05]  /*3a00*/  @P0 BRA `(.L_x_72) ;  /* 0x00000000003c0947 */ /* 0x000fea0003800000 */
[----:B------:R-:W1:Y:S01]  /*3a10*/  S2R R2, SR_LANEID ;  /* 0x0000000000027919 */ /* 0x000e620000000000 */
[----:B------:R-:W-:-:S06]  /*3a20*/  ULOP3.LUT UR5, URZ, UR5, URZ, 0x33, !UPT ;  /* 0x00000005ff057292 */ /* 0x000fcc000f8e33ff */
[----:B------:R-:W-:-:S04]  /*3a30*/  IMAD.U32 R0, RZ, RZ, UR5 ;  /* 0x00000005ff007e24 */ /* 0x000fc8000f8e00ff */
[----:B------:R2:W4:Y:S02]  /*3a40*/  REDUX UR7, R0 ;  /* 0x00000000000773c4 */ /* 0x0005240000000000 */
[----:B------:R1:W-:Y:S01]  /*3a50*/  UTCATOMSWS.AND URZ, UR5 ;  /* 0x0000000500ff79e3 */ /* 0x0003e20008000000 */
[----:B--2---:R-:W-:Y:S01]  /*3a60*/  LOP3.LUT R0, RZ, UR4, RZ, 0x33, !PT ;  /* 0x00000004ff007c12 */ /* 0x004fe2000f8e33ff */
[----:B------:R-:W-:Y:S02]  /*3a70*/  VOTEU.ANY UR4, UPT, PT ;  /* 0x0000000000047886 */ /* 0x000fe400038e0100 */
[----:B------:R-:W-:Y:S02]  /*3a80*/  UFLO.U32 UR4, UR4 ;  /* 0x00000004000472bd */ /* 0x000fe400080e0000 */
[----:B------:R-:W2:Y:S04]  /*3a90*/  REDUX UR6, R0 ;  /* 0x00000000000673c4 */ /* 0x000ea80000000000 */
[----:B-1----:R-:W-:-:S02]  /*3aa0*/  ISETP.EQ.U32.AND P0, PT, R2, UR4, PT ;  /* 0x0000000402007c0c */ /* 0x002fc4000bf02070 */
[----:B----4-:R-:W-:-:S11]  /*3ab0*/  MOV R2, UR7 ;  /* 0x0000000700027c02 */ /* 0x010fd60008000f00 */
[----:B------:R1:W-:Y:S01]  /*3ac0*/  @P0 ATOMS.AND RZ, [UR8+0x14], R2 ;  /* 0x00001402ffff098c */ /* 0x0003e2000a800008 */
[----:B--2---:R-:W-:-:S05]  /*3ad0*/  IMAD.U32 R0, RZ, RZ, UR6 ;  /* 0x00000006ff007e24 */ /* 0x004fca000f8e00ff */
[----:B------:R1:W-:Y:S01]  /*3ae0*/  @P0 ATOMS.AND RZ, [UR8+0x18], R0 ;  /* 0x00001800ffff098c */ /* 0x0003e2000a800008 */
[----:B------:R-:W-:Y:S05]  /*3af0*/  BRA `(.L_x_73) ;  /* 0x0000000000147947 */ /* 0x000fea0003800000 */
.L_x_72:
[----:B------:R-:W-:Y:S02]  /*3b00*/  MOV R2, 0x3b20 ;  /* 0x00003b2000027802 */ /* 0x000fe40000000f00 */
[----:B---3-5:R-:W-:Y:S05]  /*3b10*/  CALL.REL.NOINC `($__internal_0_$__cuda_sm10x_tcgen05_guardrail_trap_col_being_dealloced_not_returned_by_alloc) ;  /* 0x0000003800d47944 */ /* 0x028fea0003c00000 */
[----:B------:R-:W-:Y:S05]  /*3b20*/  BRA `(.L_x_73) ;  /* 0x0000000000087947 */ /* 0x000fea0003800000 */
.L_x_71:
[----:B------:R-:W-:Y:S02]  /*3b30*/  MOV R2, 0x3b50 ;  /* 0x00003b5000027802 */ /* 0x000fe40000000f00 */
[----:B---3-5:R-:W-:Y:S05]  /*3b40*/  CALL.REL.NOINC `($__internal_2_$__cuda_sm10x_tcgen05_guardrail_trap_unallocated_columns_being_dealloced) ;  /* 0x0000003800e07944 */ /* 0x028fea0003c00000 */
.L_x_73:
[----:B------:R-:W-:Y:S01]  /*3b50*/  NOP ;  /* 0x0000000000007918 */ /* 0x000fe20000000000 */
[----:B------:R-:W-:Y:S05]  /*3b60*/  EXIT ;  /* 0x000000000000794d */ /* 0x000fea0003800000 */
.L_x_55:
[----:B------:R-:W-:-:S09]  /*3b70*/  UISETP.NE.OR UP0, UPT, UR22, 0x3, !UP3 ;  /* 0x000000031600788c */ /* 0x000fd2000df05670 */
[----:B------:R-:W-:Y:S05]  /*3b80*/  BRA.U UP0, `(.L_x_74) ;  /* 0x0000000d00087547 */ /* 0x000fea000b800000 */
[----:B------:R-:W1:Y:S01]  /*3b90*/  LDCU UR26, c[0x0][0x370] ;  /* 0x00006e00ff1a77ac */ /* 0x000e620008000800 */
[----:B------:R-:W2:Y:S01]  /*3ba0*/  LDC.64 R16, c[0x0][0x348] ;  /* 0x0000d200ff107b82 */ /* 0x000ea20000000a00 */
[----:B------:R-:W-:Y:S02]  /*3bb0*/  HFMA2 R13, -RZ, RZ, 0, 0 ;  /* 0x00000000ff0d7431 */ /* 0x000fe400000001ff */
[----:B------:R-:W-:Y:S01]  /*3bc0*/  IMAD.MOV.U32 R15, RZ, RZ, 0x1 ;  /* 0x00000001ff0f7424 */ /* 0x000fe200078e00ff */
[----:B------:R-:W1:Y:S01]  /*3bd0*/  LDCU.128 UR28, c[0x0][0xb10] ;  /* 0x00016200ff1c77ac */ /* 0x000e620008000c00 */
[----:B------:R-:W-:Y:S01]  /*3be0*/  IMAD.MOV.U32 R14, RZ, RZ, RZ ;  /* 0x000000ffff0e7224 */ /* 0x000fe200078e00ff */
[----:B------:R-:W-:Y:S01]  /*3bf0*/  MOV R12, 0x2000 ;  /* 0x00002000000c7802 */ /* 0x000fe20000000f00 */
[----:B------:R-:W3:Y:S01]  /*3c00*/  LDCU UR25, c[0x0][0x374] ;  /* 0x00006e80ff1977ac */ /* 0x000ee20008000800 */
[----:B------:R-:W4:Y:S01]  /*3c10*/  LDC.64 R2, c[0x0][0x888] ;  /* 0x00022200ff027b82 */ /* 0x000f220000000a00 */
[----:B------:R-:W3:Y:S01]  /*3c20*/  LDCU UR16, c[0x0][0xb0c] ;  /* 0x00016180ff1077ac */ /* 0x000ee20008000800 */
[----:B------:R-:W2:Y:S06]  /*3c30*/  LDCU UR35, c[0x0][0xb20] ;  /* 0x00016400ff2377ac */ /* 0x000eac0008000800 */
[----:B------:R-:W4:Y:S01]  /*3c40*/  LDC.64 R4, c[0x0][0x890] ;  /* 0x00022400ff047b82 */ /* 0x000f220000000a00 */
[----:B------:R-:W2:Y:S01]  /*3c50*/  LDCU UR4, c[0x0][0xb30] ;  /* 0x00016600ff0477ac */ /* 0x000ea20008000800 */
[----:B------:R-:W-:Y:S01]  /*3c60*/  UMOV UR17, 0x400 ;  /* 0x0000040000117882 */ /* 0x000fe20000000000 */
[----:B-1----:R-:W-:-:S02]  /*3c70*/  UIMAD.WIDE.U32 UR6, UR26, UR28, URZ ;  /* 0x0000001c1a0672a5 */ /* 0x002fc4000f8e00ff */
[----:B---3--:R-:W-:Y:S02]  /*3c80*/  UIMAD.WIDE.U32 UR8, UR25, UR31, URZ ;  /* 0x0000001f190872a5 */ /* 0x008fe4000f8e00ff */
[----:B------:R-:W-:Y:S02]  /*3c90*/  ULEA UR17, UR61, UR17, 0x18 ;  /* 0x000000113d117291 */ /* 0x000fe4000f8ec0ff */
[----:B------:R-:W-:Y:S02]  /*3ca0*/  UPLOP3.LUT UP3, UPT, UPT, UPT, UPT, 0x40, 0x4 ;  /* 0x000000000004789c */ /* 0x000fe40003f6e870 */
[----:B------:R-:W-:Y:S01]  /*3cb0*/  UIADD3 UR27, UPT, UPT, UR17, 0x40, URZ ;  /* 0x00000040111b7890 */ /* 0x000fe2000fffe0ff */
[----:B------:R-:W-:Y:S01]  /*3cc0*/  UMOV UR6, UR7 ;  /* 0x0000000700067c82 */ /* 0x000fe20008000000 */
[----:B------:R-:W-:Y:S01]  /*3cd0*/  UMOV UR32, UR9 ;  /* 0x0000000900207c82 */ /* 0x000fe20008000000 */
[----:B------:R-:W-:Y:S02]  /*3ce0*/  UISETP.GE.AND UP0, UPT, UR40, 0x1, UPT ;  /* 0x000000012800788c */ /* 0x000fe4000bf06270 */
[----:B------:R-:W-:Y:S01]  /*3cf0*/  UISETP.NE.AND UP4, UPT, UR40, 0x1, UPT ;  /* 0x000000012800788c */ /* 0x000fe2000bf85270 */
[----:B------:R-:W1:Y:S01]  /*3d00*/  LDCU.64 UR14, c[0x0][0xb28] ;  /* 0x00016500ff0e77ac */ /* 0x000e620008000a00 */
[----:B------:R-:W-:-:S02]  /*3d10*/  UISETP.NE.AND UP6, UPT, UR16, 0x1, UPT ;  /* 0x000000011000788c */ /* 0x000fc4000bfc5270 */
[----:B------:R-:W-:Y:S02]  /*3d20*/  UISETP.NE.AND UP5, UPT, UR30, 0x1, UPT ;  /* 0x000000011e00788c */ /* 0x000fe4000bfa5270 */
[----:B------:R-:W-:Y:S02]  /*3d30*/  UPRMT UR27, UR61, 0x654, UR27 ;  /* 0x000006543d1b7896 */ /* 0x000fe4000800001b */
[----:B------:R-:W-:Y:S02]  /*3d40*/  USHF.R.U32.HI UR33, URZ, UR29, UR6 ;  /* 0x0000001dff217299 */ /* 0x000fe40008011606 */
[----:B--2---:R-:W-:Y:S02]  /*3d50*/  USHF.R.U32.HI UR32, URZ, UR35, UR32 ;  /* 0x00000023ff207299 */ /* 0x004fe40008011620 */
[----:B------:R-:W-:-:S11]  /*3d60*/  UISETP.NE.AND UP2, UPT, UR4, 0x1, UPT ;  /* 0x000000010400788c */ /* 0x000fd6000bf45270 */
.L_x_82:
[C---:B------:R-:W-:Y:S02]  /*3d70*/  LEA R7, R14.reuse, UR17, 0x3 ;  /* 0x000000110e077c11 */ /* 0x040fe4000f8e18ff */
[----:B------:R-:W-:Y:S02]  /*3d80*/  SHF.L.U32 R0, R13, 0x1f, RZ ;  /* 0x0000001f0d007819 */ /* 0x000fe400000006ff */
[----:B------:R-:W-:Y:S02]  /*3d90*/  LEA R8, R14, UR17, 0x4 ;  /* 0x000000110e087c11 */ /* 0x000fe4000f8e20ff */
[----:B--2---:R-:W2:Y:S02]  /*3da0*/  SYNCS.PHASECHK.TRANS64.TRYWAIT P0, [R7+URZ+0x60], R0 ;  /* 0x00006000070075a7 */ /* 0x004ea400080011ff */
[----:B--2---:R-:W-:Y:S05]  /*3db0*/  @!P0 BRA `(.L_x_75) ;  /* 0x0000003400a88947 */ /* 0x004fea0003800000 */
.L_x_129:
[----:B------:R-:W3:Y:S01]  /*3dc0*/  LDS.128 R8, [R8+0xf0] ;  /* 0x0000f00008087984 */ /* 0x000ee20000000c00 */
[----:B------:R-:W-:Y:S01]  /*3dd0*/  UISETP.GE.AND UP0, UPT, UR40, 0x1, UPT ;  /* 0x000000012800788c */ /* 0x000fe2000bf06270 */
[----:B------:R-:W-:Y:S01]  /*3de0*/  @!PT LDS RZ, [RZ] ;  /* 0x00000000fffff984 */ /* 0x000fe20000000800 */
[----:B------:R-:W-:Y:S01]  /*3df0*/  @!PT LDS RZ, [RZ] ;  /* 0x00000000fffff984 */ /* 0x000fe20000000800 */
[----:B------:R-:W-:Y:S01]  /*3e00*/  @!PT LDS RZ, [RZ] ;  /* 0x00000000fffff984 */ /* 0x000fe20000000800 */
[----:B------:R-:W-:Y:S01]  /*3e10*/  @!PT LDS RZ, [RZ] ;  /* 0x00000000fffff984 */ /* 0x000fe20000000800 */
[----:B------:R1:W-:Y:S06]  /*3e20*/  MEMBAR.ALL.CTA ;  /* 0x0000000000007992 */ /* 0x0003ec0000008000 */
[----:B-1----:R-:W1:Y:S01]  /*3e30*/  FENCE.VIEW.ASYNC.S ;  /* 0x00000000000073c6 */ /* 0x002e620000000000 */
[----:B---3--:R-:W-:Y:S11]  /*3e40*/  LOP3.LUT P0, RZ, R10, 0x1, RZ, 0xc0, !PT ;  /* 0x000000010aff7812 */ /* 0x008ff6000780c0ff */
[----:B------:R-:W-:Y:S02]  /*3e50*/  @!UPT UIADD3 URZ, UPT, UPT, URZ, URZ, URZ ;  /* 0x000000fffffff290 */ /* 0x000fe4000fffe0ff */
[----:B-1----:R-:W-:Y:S01]  /*3e60*/  VOTEU.ANY UP1, P0 ;  /* 0x0000000000ff7886 */ /* 0x002fe20000020100 */
[----:B------:R-:W-:Y:S11]  /*3e70*/  PLOP3.LUT P0, PT, PT, PT, UP1, 0x80, 0x8 ;  /* 0x000000000008781c */ /* 0x000ff60003f0f018 */
[----:B------:R-:W-:Y:S02]  /*3e80*/  @!UPT UIADD3 URZ, UPT, UPT, URZ, URZ, URZ ;  /* 0x000000fffffff290 */ /* 0x000fe4000fffe0ff */
[----:B--2---:R-:W-:Y:S02]  /*3e90*/  @P0 SHF.R.U32.HI R0, RZ, 0x10, R9 ;  /* 0x00000010ff000819 */ /* 0x004fe40000011609 */
[----:B------:R-:W-:Y:S02]  /*3ea0*/  @P0 MOV R6, R8 ;  /* 0x0000000800060202 */ /* 0x000fe40000000f00 */
[----:B------:R-:W-:Y:S01]  /*3eb0*/  @P0 R2UR UR4, R0 ;  /* 0x00000000000402ca */ /* 0x000fe200000e0000 */
[----:B------:R-:W-:Y:S01]  /*3ec0*/  VIADD R0, R7, 0x70 ;  /* 0x0000007007007836 */ /* 0x000fe20000000000 */
[----:B------:R-:W-:Y:S02]  /*3ed0*/  @P0 LOP3.LUT R8, R9, 0xffff, RZ, 0xc0, !PT ;  /* 0x0000ffff09080812 */ /* 0x000fe400078ec0ff */
[----:B------:R-:W-:Y:S02]  /*3ee0*/  @P0 R2UR UR6, R6 ;  /* 0x00000000060602ca */ /* 0x000fe400000e0000 */
[----:B------:R-:W-:Y:S02]  /*3ef0*/  PRMT R0, RZ, 0x654, R0 ;  /* 0x00000654ff007816 */ /* 0x000fe40000000000 */
[----:B------:R-:W-:Y:S02]  /*3f00*/  @P0 R2UR UR5, R8 ;  /* 0x00000000080502ca */ /* 0x000fe400000e0000 */
[----:B------:R1:W-:Y:S03]  /*3f10*/  SYNCS.ARRIVE.TRANS64.RED.A1T0 RZ, [R0+URZ], RZ ;  /* 0x000000ff00ff79a7 */ /* 0x0003e600081004ff */
[----:B------:R-:W-:Y:S04]  /*3f20*/  @UP1 UMOV UR24, UR4 ;  /* 0x0000000400181c82 */ /* 0x000fe80008000000 */
[----:B------:R-:W-:Y:S04]  /*3f30*/  @UP1 UMOV UR13, UR6 ;  /* 0x00000006000d1c82 */ /* 0x000fe80008000000 */
[----:B------:R-:W-:Y:S01]  /*3f40*/  @UP1 UMOV UR7, UR5 ;  /* 0x0000000500071c82 */ /* 0x000fe20008000000 */
[----:B------:R-:W-:Y:S05]  /*3f50*/  BRA.U !UP0, `(.L_x_76) ;  /* 0x0000000108a47547 */ /* 0x000fea000b800000 */
[----:B------:R-:W-:Y:S02]  /*3f60*/  UIMAD.WIDE.U32 UR10, UR7, UR31, URZ ;  /* 0x0000001f070a72a5 */ /* 0x000fe4000f8e00ff */
[----:B------:R-:W-:Y:S02]  /*3f70*/  UIMAD.WIDE.U32 UR18, UR13, UR28, URZ ;  /* 0x0000001c0d1272a5 */ /* 0x000fe4000f8e00ff */
[----:B------:R-:W-:Y:S02]  /*3f80*/  USEL UR4, UR25, UR32, !UP5 ;  /* 0x0000002019047287 */ /* 0x000fe4000e800000 */
[----:B------:R-:W-:Y:S02]  /*3f90*/  USEL UR8, UR26, UR33, !UP6 ;  /* 0x000000211a087287 */ /* 0x000fe4000f000000 */
[----:B------:R-:W-:Y:S02]  /*3fa0*/  UIMAD.WIDE.U32 UR20, UR4, UR14, URZ ;  /* 0x0000000e041472a5 */ /* 0x000fe4000f8e00ff */
[----:B------:R-:W-:Y:S01]  /*3fb0*/  UIMAD.WIDE.U32 UR22, UR8, UR14, URZ ;  /* 0x0000000e081672a5 */ /* 0x000fe2000f8e00ff */
[----:B------:R-:W-:Y:S02]  /*3fc0*/  UMOV UR5, UR11 ;  /* 0x0000000b00057c82 */ /* 0x000fe40008000000 */
[----:B------:R-:W-:Y:S03]  /*3fd0*/  USHF.R.U32.HI UR6, URZ, UR35, UR5 ;  /* 0x00000023ff067299 */ /* 0x000fe60008011605 */
[----:B------:R-:W-:Y:S01]  /*3fe0*/  UMOV UR5, UR19 ;  /* 0x0000001300057c82 */ /* 0x000fe20008000000 */
[----:B------:R-:W-:Y:S02]  /*3ff0*/  USEL UR6, UR7, UR6, !UP5 ;  /* 0x0000000607067287 */ /* 0x000fe4000e800000 */
[----:B------:R-:W-:Y:S02]  /*4000*/  USHF.R.U32.HI UR9, URZ, UR29, UR5 ;  /* 0x0000001dff097299 */ /* 0x000fe40008011605 */
[----:B------:R-:W-:Y:S01]  /*4010*/  UIMAD.WIDE.U32 UR10, UR6, UR14, URZ ;  /* 0x0000000e060a72a5 */ /* 0x000fe2000f8e00ff */
[----:B------:R-:W-:Y:S02]  /*4020*/  UMOV UR5, UR21 ;  /* 0x0000001500057c82 */ /* 0x000fe40008000000 */
[----:B------:R-:W-:Y:S03]  /*4030*/  @UP4 USHF.R.U32.HI UR4, URZ, UR15, UR5 ;  /* 0x0000000fff044299 */ /* 0x000fe60008011605 */
[----:B------:R-:W-:Y:S01]  /*4040*/  UMOV UR5, UR23 ;  /* 0x0000001700057c82 */ /* 0x000fe20008000000 */
[----:B------:R-:W-:Y:S02]  /*4050*/  UIMAD UR4, UR40, UR4, URZ ;  /* 0x00000004280472a4 */ /* 0x000fe4000f8e02ff */
[----:B------:R-:W-:Y:S02]  /*4060*/  @UP4 USHF.R.U32.HI UR8, URZ, UR15, UR5 ;  /* 0x0000000fff084299 */ /* 0x000fe40008011605 */
[----:B------:R-:W-:Y:S02]  /*4070*/  USEL UR5, UR13, UR9, !UP6 ;  /* 0x000000090d057287 */ /* 0x000fe4000f000000 */
[----:B------:R-:W-:Y:S02]  /*4080*/  UIMAD UR9, UR40, UR8, URZ ;  /* 0x00000008280972a4 */ /* 0x000fe4000f8e02ff */
[----:B------:R-:W-:Y:S03]  /*4090*/  UISETP.GE.AND UP0, UPT, UR6, UR4, UPT ;  /* 0x000000040600728c */ /* 0x000fe6000bf06270 */
[----:B------:R-:W-:Y:S01]  /*40a0*/  UMOV UR4, UR11 ;  /* 0x0000000b00047c82 */ /* 0x000fe20008000000 */
[----:B------:R-:W-:Y:S02]  /*40b0*/  UISETP.GE.OR UP0, UPT, UR5, UR9, UP0 ;  /* 0x000000090500728c */ /* 0x000fe40008706670 */
[----:B------:R-:W-:Y:S02]  /*40c0*/  USHF.R.U32.HI UR4, URZ, UR15, UR4 ;  /* 0x0000000fff047299 */ /* 0x000fe40008011604 */
[----:B------:R-:W-:Y:S02]  /*40d0*/  UIMAD.WIDE.U32 UR10, UR5, UR14, URZ ;  /* 0x0000000e050a72a5 */ /* 0x000fe4000f8e00ff */
[----:B------:R-:W-:Y:S04]  /*40e0*/  USEL UR12, UR6, UR4, !UP4 ;  /* 0x00000004060c7287 */ /* 0x000fe8000e000000 */
[----:B------:R-:W-:Y:S01]  /*40f0*/  UIADD3 UR9, UPT, UPT, -UR12, URZ, URZ ;  /* 0x000000ff0c097290 */ /* 0x000fe2000fffe1ff */
[----:B------:R-:W-:Y:S02]  /*4100*/  @!UP0 UMOV UR4, UR11 ;  /* 0x0000000b00048c82 */ /* 0x000fe40008000000 */
[----:B------:R-:W-:Y:S02]  /*4110*/  @!UP0 USHF.R.U32.HI UR4, URZ, UR15, UR4 ;  /* 0x0000000fff048299 */ /* 0x000fe40008011604 */
[----:B------:R-:W-:Y:S02]  /*4120*/  UIMAD UR9, UR40, UR9, UR6 ;  /* 0x00000009280972a4 */ /* 0x000fe4000f8e0206 */
[----:B------:R-:W-:Y:S04]  /*4130*/  @!UP0 USEL UR4, UR5, UR4, !UP4 ;  /* 0x0000000405048287 */ /* 0x000fe8000e000000 */
[----:B------:R-:W-:Y:S02]  /*4140*/  @!UP0 UIMAD UR9, UR8, UR9, UR4 ;  /* 0x00000009080982a4 */ /* 0x000fe4000f8e0204 */
[----:B------:R-:W-:Y:S02]  /*4150*/  @!UP0 UIADD3 UR10, UPT, UPT, UR12, -UR4, URZ ;  /* 0x800000040c0a8290 */ /* 0x000fe4000fffe0ff */
[----:B------:R-:W-:Y:S02]  /*4160*/  UIADD3 UR4, UPT, UPT, -UR5, URZ, URZ ;  /* 0x000000ff05047290 */ /* 0x000fe4000fffe1ff */
[----:B------:R-:W-:Y:S02]  /*4170*/  UIADD3 UR8, UPT, UPT, -UR6, URZ, URZ ;  /* 0x000000ff06087290 */ /* 0x000fe4000fffe1ff */
[----:B------:R-:W-:Y:S02]  /*4180*/  @!UP0 UIMAD UR6, UR10, UR40, UR5 ;  /* 0x000000280a0682a4 */ /* 0x000fe4000f8e0205 */
[----:B------:R-:W-:Y:S02]  /*4190*/  UIMAD UR13, UR16, UR4, UR13 ;  /* 0x00000004100d72a4 */ /* 0x000fe4000f8e020d */
[----:B------:R-:W-:Y:S01]  /*41a0*/  UIMAD UR7, UR30, UR8, UR7 ;  /* 0x000000081e0772a4 */ /* 0x000fe2000f8e0207 */
[----:B------:R-:W-:Y:S02]  /*41b0*/  @!UP0 UMOV UR5, UR9 ;  /* 0x0000000900058c82 */ /* 0x000fe40008000000 */
[----:B------:R-:W-:Y:S02]  /*41c0*/  UIMAD UR13, UR5, UR16, UR13 ;  /* 0x00000010050d72a4 */ /* 0x000fe4000f8e020d */
[----:B------:R-:W-:Y:S11]  /*41d0*/  UIMAD UR7, UR6, UR30, UR7 ;  /* 0x0000001e060772a4 */ /* 0x000ff6000f8e0207 */
[----:B------:R-:W-:Y:S01]  /*41e0*/  @!UPT UIADD3 URZ, UPT, UPT, URZ, URZ, URZ ;  /* 0x000000fffffff290 */ /* 0x000fe2000fffe0ff */
.L_x_76:
[----:B------:R-:W2:Y:S01]  /*41f0*/  @!UP2 LDCU.128 UR20, c[0x0][0xb10] ;  /* 0x00016200ff14a7ac */ /* 0x000ea20008000c00 */
[C---:B----4-:R-:W-:Y:S02]  /*4200*/  ISETP.NE.U32.AND P1, PT, R4.reuse, RZ, PT ;  /* 0x000000ff0400720c */ /* 0x050fe40003f25070 */
[----:B------:R-:W-:Y:S02]  /*4210*/  ISETP.NE.U32.AND P0, PT, R4, RZ, PT ;  /* 0x000000ff0400720c */ /* 0x000fe40003f05070 */
[C---:B------:R-:W-:Y:S02]  /*4220*/  ISETP.NE.AND.EX P1, PT, R5.reuse, RZ, PT, P1 ;  /* 0x000000ff0500720c */ /* 0x040fe40003f25310 */
[----:B------:R-:W-:Y:S01]  /*4230*/  ISETP.NE.AND.EX P0, PT, R5, RZ, PT, P0 ;  /* 0x000000ff0500720c */ /* 0x000fe20003f05300 */
[----:B------:R-:W3:Y:S01]  /*4240*/  @!UP2 LDCU UR5, c[0x0][0xb0c] ;  /* 0x00016180ff05a7ac */ /* 0x000ee20008000800 */
[----:B------:R-:W-:Y:S01]  /*4250*/  SHF.L.U32 R6, R15, 0x1f, RZ ;  /* 0x0000001f0f067819 */ /* 0x000fe200000006ff */
[----:B--2---:R-:W-:Y:S07]  /*4260*/  UIMAD.WIDE.U32 UR8, UR13, UR20, URZ ;  /* 0x000000140d0872a5 */ /* 0x004fee000f8e00ff */
[----:B------:R-:W-:Y:S01]  /*4270*/  @!UP2 UMOV UR4, UR9 ;  /* 0x000000090004ac82 */ /* 0x000fe20008000000 */
[----:B---3--:R-:W-:Y:S02]  /*4280*/  @!UP2 UISETP.NE.AND UP0, UPT, UR5, 0x1, UPT ;  /* 0x000000010500a88c */ /* 0x008fe4000bf05270 */
[----:B------:R-:W-:Y:S02]  /*4290*/  @!UP2 USHF.R.U32.HI UR4, URZ, UR21, UR4 ;  /* 0x00000015ff04a299 */ /* 0x000fe40008011604 */
[----:B------:R-:W-:Y:S02]  /*42a0*/  UIMAD.WIDE.U32 UR8, UR7, UR23, URZ ;  /* 0x00000017070872a5 */ /* 0x000fe4000f8e00ff */
[----:B------:R-:W-:Y:S02]  /*42b0*/  @!UP2 USEL UR10, UR13, UR4, !UP0 ;  /* 0x000000040d0aa287 */ /* 0x000fe4000c000000 */
[----:B------:R-:W-:Y:S03]  /*42c0*/  @!UP2 UISETP.NE.AND UP0, UPT, UR22, 0x1, UPT ;  /* 0x000000011600a88c */ /* 0x000fe6000bf05270 */
[----:B------:R-:W-:Y:S02]  /*42d0*/  @!UP2 UMOV UR6, UR9 ;  /* 0x000000090006ac82 */ /* 0x000fe40008000000 */
[----:B------:R-:W2:Y:S02]  /*42e0*/  @!UP2 LDCU UR4, c[0x0][0xb20] ;  /* 0x00016400ff04a7ac */ /* 0x000ea40008000800 */
[----:B--2---:R-:W-:Y:S04]  /*42f0*/  @!UP2 USHF.R.U32.HI UR6, URZ, UR4, UR6 ;  /* 0x00000004ff06a299 */ /* 0x004fe80008011606 */
[----:B------:R-:W-:Y:S04]  /*4300*/  @!UP2 USEL UR6, UR7, UR6, !UP0 ;  /* 0x000000060706a287 */ /* 0x000fe8000c000000 */
[----:B------:R-:W-:Y:S02]  /*4310*/  @!UP2 UIADD3 UR4, UPT, UPT, -UR10, UR6, URZ ;  /* 0x000000060a04a290 */ /* 0x000fe4000fffe1ff */
[----:B------:R-:W-:Y:S02]  /*4320*/  @!UP2 UIADD3 UR6, UPT, UPT, UR10, -UR6, URZ ;  /* 0x800000060a06a290 */ /* 0x000fe4000fffe0ff */
[----:B------:R-:W-:Y:S02]  /*4330*/  @!UP2 UIMAD UR13, UR4, UR5, UR13 ;  /* 0x00000005040da2a4 */ /* 0x000fe4000f8e020d */
[----:B------:R-:W-:Y:S01]  /*4340*/  @!UP2 UIMAD UR7, UR6, UR22, UR7 ;  /* 0x000000160607a2a4 */ /* 0x000fe2000f8e0207 */
[----:B------:R-:W-:Y:S11]  /*4350*/  BRA.U UP3, `(.L_x_77) ;  /* 0x0000000103107547 */ /* 0x000ff6000b800000 */
[----:B------:R-:W-:Y:S04]  /*4360*/  MOV R7, UR34 ;  /* 0x0000002200077c02 */ /* 0x000fe80008000f00 */
[----:B------:R-:W-:Y:S04]  /*4370*/  SHF.L.U32 R7, R7, 0x1f, RZ ;  /* 0x0000001f07077819 */ /* 0x000fe800000006ff */
[----:B------:R-:W2:Y:S02]  /*4380*/  SYNCS.PHASECHK.TRANS64.TRYWAIT P2, [UR17+0x58], R7 ;  /* 0x00005807ff0075a7 */ /* 0x000ea40008041111 */
[----:B--2---:R-:W-:Y:S05]  /*4390*/  @!P2 BRA `(.L_x_78) ;  /* 0x000000300044a947 */ /* 0x004fea0003800000 */
.L_x_77:
[----:B------:R-:W-:Y:S05]  /*43a0*/  @!P1 BRA `(.L_x_79) ;  /* 0x0000000000309947 */ /* 0x000fea0003800000 */
[----:B------:R-:W-:Y:S01]  /*43b0*/  ISETP.NE.U32.AND P1, PT, R2, RZ, PT ;  /* 0x000000ff0200720c */ /* 0x000fe20003f25070 */
[----:B------:R-:W2:Y:S01]  /*43c0*/  LDCU.64 UR4, c[0x0][0x358] ;  /* 0x00006b00ff0477ac */ /* 0x000ea20008000a00 */
[----:B------:R-:W-:Y:S02]  /*43d0*/  IMAD.MOV.U32 R141, RZ, RZ, 0x1 ;  /* 0x00000001ff8d7424 */ /* 0x000fe400078e00ff */
[----:B------:R-:W-:Y:S11]  /*43e0*/  ISETP.NE.AND.EX P1, PT, R3, RZ, PT, P1 ;  /* 0x000000ff0300720c */ /* 0x000ff60003f25310 */
[----:B------:R-:W-:Y:S02]  /*43f0*/  @!UPT UIADD3 URZ, UPT, UPT, URZ, URZ, URZ ;  /* 0x000000fffffff290 */ /* 0x000fe4000fffe0ff */
[----:B------:R-:W3:Y:S01]  /*4400*/  @P1 LDC.64 R8, c[0x0][0x888] ;  /* 0x00022200ff081b82 */ /* 0x000ee20000000a00 */
[----:B-1----:R-:W-:Y:S04]  /*4410*/  @P1 IMAD R0, R4, UR36, RZ ;  /* 0x0000002404001c24 */ /* 0x002fe8000f8e02ff */
[----:B---3--:R-:W-:Y:S04]  /*4420*/  @P1 IMAD.WIDE R8, R0, 0x4, R8 ;  /* 0x0000000400081825 */ /* 0x008fe800078e0208 */
[----:B------:R-:W-:Y:S01]  /*4430*/  HFMA2 R0, -RZ, RZ, 0, 5.9604644775390625e-08 ;  /* 0x00000001ff007431 */ /* 0x000fe200000001ff */
[----:B--2--5:R2:W5:Y:S04]  /*4440*/  @P1 LDG.E R71, desc[UR4][R8.64] ;  /* 0x0000000408471981 */ /* 0x024568000c1e1900 */
[----:B------:R-:W-:Y:S01]  /*4450*/  @!P1 PRMT R141, R0, 0x7610, R141 ;  /* 0x00007610008d9816 */ /* 0x000fe2000000008d */
[----:B--2---:R-:W3:Y:S06]  /*4460*/  @!P1 LDC R71, c[0x0][0x880] ;  /* 0x00022000ff479b82 */ /* 0x004eec0000000800 */
.L_x_79:
[----:B---3-5:R-:W-:Y:S01]  /*4470*/  @!P0 FSETP.EQ.AND P1, PT, R71, RZ, PT ;  /* 0x000000ff4700820b */ /* 0x028fe20003f22000 */
[----:B------:R-:W-:Y:S01]  /*4480*/  @!UPT UIADD3 URZ, UPT, UPT, URZ, URZ, URZ ;  /* 0x000000fffffff290 */ /* 0x000fe2000fffe0ff */
[----:B------:R-:W-:Y:S11]  /*4490*/  @!P0 BRA `(.L_x_80) ;  /* 0x0000000000188947 */ /* 0x000ff60003800000 */
[----:B------:R-:W-:Y:S02]  /*44a0*/  LOP3.LUT P0, RZ, R141, 0xff, RZ, 0xc0, !PT ;  /* 0x000000ff8dff7812 */ /* 0x000fe4000780c0ff */
[----:B------:R-:W-:Y:S04]  /*44b0*/  ISETP.NE.U32.AND P1, PT, R2, RZ, PT ;  /* 0x000000ff0200720c */ /* 0x000fe80003f25070 */
[----:B------:R-:W-:Y:S04]  /*44c0*/  ISETP.NE.AND.EX P1, PT, R3, RZ, PT, P1 ;  /* 0x000000ff0300720c */ /* 0x000fe80003f25310 */
[----:B------:R-:W-:Y:S03]  /*44d0*/  PLOP3.LUT P1, PT, P1, PT, PT, 0x8, 0x80 ;  /* 0x000000000080781c */ /* 0x000fe60000f2e170 */
[----:B------:R-:W-:Y:S11]  /*44e0*/  @P0 FSETP.EQ.AND P1, PT, R71, RZ, PT ;  /* 0x000000ff4700020b */ /* 0x000ff60003f22000 */
[----:B------:R-:W-:Y:S02]  /*44f0*/  @!UPT UIADD3 URZ, UPT, UPT, URZ, URZ, URZ ;  /* 0x000000fffffff290 */ /* 0x000fe4000fffe0ff */
.L_x_80:
[----:B------:R-:W2:Y:S01]  /*4500*/  SYNCS.PHASECHK.TRANS64.TRYWAIT P0, [UR17+0x48], R6 ;  /* 0x00004806ff0075a7 */ /* 0x000ea20008001111 */
[----:B------:R-:W-:Y:S02]  /*4510*/  ELECT P2, URZ, PT ;  /* 0x0000000000ff782f */ /* 0x000fe40003840000 */
[----:B------:R-:W-:Y:S01]  /*4520*/  IADD3 R14, PT, PT, R14, 0x1, RZ ;  /* 0x000000010e0e7810 */ /* 0x000fe20007ffe0ff */
[----:B--2---:R-:W-:Y:S10]  /*4530*/  @!P0 BRA `(.L_x_81) ;  /* 0x0000002c00f48947 */ /* 0x004ff40003800000 */
.L_x_132:
[----:B------:R-:W-:Y:S01]  /*4540*/  PLOP3.LUT P1, PT, P1, P2, PT, 0xf2, 0x2f ;  /* 0x00000000002f781c */ /* 0x000fe20000f25e72 */
[----:B------:R-:W-:Y:S01]  /*4550*/  UMOV UR18, 0x0 ;  /* 0x0000000000127882 */ /* 0x000fe20000000000 */
[----:B------:R-:W-:Y:S01]  /*4560*/  UMOV UR19, 0x10000000 ;  /* 0x1000000000137882 */ /* 0x000fe20000000000 */
[----:B------:R-:W-:Y:S01]  /*4570*/  UMOV UR12, UR36 ;  /* 0x00000024000c7c82 */ /* 0x000fe20008000000 */
[----:B------:R-:W-:Y:S01]  /*4580*/  LOP3.LUT R15, R15, 0x1, RZ, 0x3c, !PT ;  /* 0x000000010f0f7812 */ /* 0x000fe200078e3cff */
[----:B------:R-:W-:Y:S01]  /*4590*/  UPLOP3.LUT UP3, UPT, UPT, UPT, UPT, 0x80, 0x8 ;  /* 0x000000000008789c */ /* 0x000fe20003f6f070 */
[----:B------:R-:W-:Y:S07]  /*45a0*/  UMOV UR36, UR24 ;  /* 0x0000001800247c82 */ /* 0x000fee0008000000 */
[----:B-1----:R-:W-:Y:S01]  /*45b0*/  @!P1 IADD3 R6, P0, PT, R16, 0x580, RZ ;  /* 0x0000058010069810 */ /* 0x002fe20007f1e0ff */
[----:B------:R-:W-:Y:S03]  /*45c0*/  VOTEU.ALL UP0, P1 ;  /* 0x0000000000ff7886 */ /* 0x000fe60000800000 */
[----:B------:R-:W-:Y:S01]  /*45d0*/  @!P1 R2UR UR5, R6 ;  /* 0x00000000060592ca */ /* 0x000fe200000e0000 */
[----:B------:R-:W-:Y:S01]  /*45e0*/  @!P1 IMAD.X R0, RZ, RZ, R17, P0 ;  /* 0x000000ffff009224 */ /* 0x000fe200000e0611 */
[----:B------:R-:W-:Y:S01]  /*45f0*/  @!UP0 USHF.L.U32 UR10, UR45, 0x6, URZ ;  /* 0x000000062d0a8899 */ /* 0x000fe200080006ff */
[----:B------:R-:W-:Y:S01]  /*4600*/  ISETP.NE.AND P0, PT, R14, 0x2, PT ;  /* 0x000000020e00780c */ /* 0x000fe20003f05270 */
[----:B------:R-:W-:Y:S02]  /*4610*/  @!UP0 USHF.L.U32 UR11, UR46, 0x7, URZ ;  /* 0x000000072e0b8899 */ /* 0x000fe400080006ff */
[----:B------:R-:W-:Y:S01]  /*4620*/  @!P1 R2UR UR4, R0 ;  /* 0x00000000000492ca */ /* 0x000fe200000e0000 */
[----:B------:R-:W-:Y:S01]  /*4630*/  @!UP0 UIADD3 UR8, UPT, UPT, UR17, 0x200, URZ ;  /* 0x0000020011088890 */ /* 0x000fe2000fffe0ff */
[----:B------:R-:W-:Y:S01]  /*4640*/  SEL R0, RZ, 0x1, P0 ;  /* 0x00000001ff007807 */ /* 0x000fe20000000000 */
[----:B------:R-:W-:Y:S01]  /*4650*/  @!UP0 UIADD3 UR9, UPT, UPT, UR17, 0x40, URZ ;  /* 0x0000004011098890 */ /* 0x000fe2000fffe0ff */
[----:B------:R-:W-:Y:S01]  /*4660*/  SEL R14, R14, RZ, P0 ;  /* 0x000000ff0e0e7207 */ /* 0x000fe20000000000 */
[----:B------:R-:W-:Y:S01]  /*4670*/  VOTEU.ALL UP0, P1 ;  /* 0x0000000000ff7886 */ /* 0x000fe20000800000 */
[----:B------:R-:W-:Y:S01]  /*4680*/  LOP3.LUT R13, R13, R0, RZ, 0x3c, !PT ;  /* 0x000000000d0d7212 */ /* 0x000fe200078e3cff */
[----:B------:R-:W-:Y:S01]  /*4690*/  IMAD.U32 R6, RZ, RZ, UR5 ;  /* 0x00000005ff067e24 */ /* 0x000fe2000f8e00ff */
[----:B------:R-:W-:Y:S02]  /*46a0*/  UIADD3 UR45, UPT, UPT, UR7, UR55, URZ ;  /* 0x00000037072d7290 */ /* 0x000fe4000fffe0ff */
[----:B------:R-:W-:Y:S03]  /*46b0*/  UIADD3 UR46, UPT, UPT, UR13, UR58, URZ ;  /* 0x0000003a0d2e7290 */ /* 0x000fe6000fffe0ff */
[----:B------:R-:W-:Y:S01]  /*46c0*/  IMAD.U32 R7, RZ, RZ, UR4 ;  /* 0x00000004ff077e24 */ /* 0x000fe2000f8e00ff */
[----:B------:R-:W-:Y:S04]  /*46d0*/  @!P1 R2UR UR4, R6 ;  /* 0x00000000060492ca */ /* 0x000fe800000e0000 */
[----:B------:R-:W-:Y:S11]  /*46e0*/  @!P1 R2UR UR5, R7 ;  /* 0x00000000070592ca */ /* 0x000ff600000e0000 */
[----:B------:R-:W-:Y:S02]  /*46f0*/  @!UPT UIADD3 URZ, UPT, UPT, URZ, URZ, URZ ;  /* 0x000000fffffff290 */ /* 0x000fe4000fffe0ff */
[----:B------:R2:W-:Y:S01]  /*4700*/  @!UP0 UTMALDG.3D [UR8], [UR4], desc[UR18] ;  /* 0x00001208040085b4 */ /* 0x0005e20008011000 */
[----:B------:R2:W-:Y:S01]  /*4710*/  @!P1 SYNCS.ARRIVE.TRANS64.RED.A0TR RZ, [UR17+0x40], R12 ;  /* 0x0000400cffff99a7 */ /* 0x0005e20008300411 */
[----:B------:R-:W-:Y:S01]  /*4720*/  SYNCS.ARRIVE.TRANS64.RED.A1T0 RZ, [UR27], RZ ;  /* 0x000000ffffff79a7 */ /* 0x000fe2000810041b */
[----:B------:R-:W-:Y:S05]  /*4730*/  BRA.U UP1, `(.L_x_82) ;  /* 0xfffffff5018c7547 */ /* 0x000fea000b83ffff */
[----:B------:R-:W-:Y:S07]  /*4740*/  MOV R0, UR17 ;  /* 0x0000001100007c02 */ /* 0x000fee0008000f00 */
.L_x_83:
[----:B-1----:R-:W-:-:S04]  /*4750*/  SHF.L.U32 R2, R15, 0x1f, RZ ;  /* 0x0000001f0f027819 */ /* 0x002fc800000006ff */
[----:B------:R1:W3:Y:S03]  /*4760*/  SYNCS.PHASECHK.TRANS64.TRYWAIT P0, [R0+URZ+0x48], R2 ;  /* 0x00004802000075a7 */ /* 0x0002e600080011ff */
[----:B---3--:R-:W-:Y:S05]  /*4770*/  @!P0 NANOSLEEP.SYNCS 0x989680 ;  /* 0x009896800000895d */ /* 0x008fea0003900000 */
[----:B------:R-:W3:Y:S02]  /*4780*/  @!P0 SYNCS.PHASECHK.TRANS64 P0, [R0+URZ+0x48], R2 ;  /* 0x00004802000085a7 */ /* 0x000ee400080010ff */
[----:B--23--:R-:W-:Y:S05]  /*4790*/  @P0 EXIT ;  /* 0x000000000000094d */ /* 0x00cfea0003800000 */
[----:B------:R-:W-:Y:S05]  /*47a0*/  BRA `(.L_x_83) ;  /* 0xfffffffc00e87947 */ /* 0x000fea000383ffff */
.L_x_74:
[----:B------:R-:W-:-:S06]  /*47b0*/  UISETP.GE.AND UP0, UPT, UR22, 0x4, UPT ;  /* 0x000000041600788c */ /* 0x000fcc000bf06270 */
[----:B------:R-:W-:-:S13]  /*47c0*/  PLOP3.LUT P0, PT, PT, PT, UP0, 0x80, 0x8 ;  /* 0x000000000008781c */ /* 0x000fda0003f0f008 */
[----:B------:R-:W-:Y:S05]  /*47d0*/  @!P0 EXIT ;  /* 0x000000000000894d */ /* 0x000fea0003800000 */
[----:B------:R-:W-:Y:S01]  /*47e0*/  BAR.SYNC.DEFER_BLOCKING 0x6, 0xa0 ;  /* 0x0182800000007b1d */ /* 0x000fe20000010000 */
[C---:B------:R-:W-:Y:S02]  /*47f0*/  IMAD.SHL.U32 R4, R131.reuse, 0x40, RZ ;  /* 0x0000004083047824 */ /* 0x040fe400078e00ff */
[----:B------:R-:W-:Y:S02]  /*4800*/  HFMA2 R68, -RZ, RZ, 0, 0 ;  /* 0x00000000ff447431 */ /* 0x000fe400000001ff */
[C---:B------:R-:W-:Y:S01]  /*4810*/  IMAD.SHL.U32 R140, R131.reuse, 0x8, RZ ;  /* 0x00000008838c7824 */ /* 0x040fe200078e00ff */
[----:B------:R-:W-:Y:S01]  /*4820*/  CS2R R144, SRZ ;  /* 0x0000000000907805 */ /* 0x000fe2000001ff00 */
[C---:B------:R-:W-:Y:S01]  /*4830*/  IMAD.SHL.U32 R147, R131.reuse, 0x10, RZ ;  /* 0x0000001083937824 */ /* 0x040fe200078e00ff */
[----:B------:R-:W-:Y:S01]  /*4840*/  UMOV UR44, 0x400 ;  /* 0x00000400002c7882 */ /* 0x000fe20000000000 */
[----:B------:R-:W-:Y:S01]  /*4850*/  LOP3.LUT R5, R4, 0x180, RZ, 0xc0, !PT ;  /* 0x0000018004057812 */ /* 0x000fe200078ec0ff */
[----:B------:R-:W-:Y:S01]  /*4860*/  ULEA UR44, UR61, UR44, 0x18 ;  /* 0x0000002c3d2c7291 */ /* 0x000fe2000f8ec0ff */
[----:B------:R-:W1:Y:S01]  /*4870*/  LDC.64 R136, c[0x0][0x888] ;  /* 0x00022200ff887b82 */ /* 0x000e620000000a00 */
[----:B------:R-:W-:Y:S01]  /*4880*/  IMAD.U32 R69, R131, 0x10000, RZ ;  /* 0x0001000083457824 */ /* 0x000fe200078e00ff */
[----:B------:R-:W-:Y:S01]  /*4890*/  LOP3.LUT R140, R5, 0x30, R140, 0xf8, !PT ;  /* 0x00000030058c7812 */ /* 0x000fe200078ef88c */
[----:B------:R-:W-:Y:S01]  /*48a0*/  UIADD3 UR4, UPT, UPT, UR44, 0x2200, URZ ;  /* 0x000022002c047890 */ /* 0x000fe2000fffe0ff */
[----:B------:R-:W-:Y:S01]  /*48b0*/  LOP3.LUT R149, R147, 0x20, RZ, 0xc0, !PT ;  /* 0x0000002093957812 */ /* 0x000fe200078ec0ff */
[----:B------:R-:W-:Y:S01]  /*48c0*/  IMAD.MOV.U32 R146, RZ, RZ, RZ ;  /* 0x000000ffff927224 */ /* 0x000fe200078e00ff */
[----:B------:R-:W-:Y:S01]  /*48d0*/  LOP3.LUT R140, R140, 0x1e40, R4, 0xf8, !PT ;  /* 0x00001e408c8c7812 */ /* 0x000fe200078ef804 */
[----:B------:R-:W-:Y:S01]  /*48e0*/  IMAD.MOV.U32 R143, RZ, RZ, RZ ;  /* 0x000000ffff8f7224 */ /* 0x000fe200078e00ff */
[----:B------:R-:W2:Y:S01]  /*48f0*/  LDC.64 R138, c[0x0][0x890] ;  /* 0x00022400ff8a7b82 */ /* 0x000ea20000000a00 */
[----:B------:R-:W-:Y:S01]  /*4900*/  LOP3.LUT R69, R69, 0x600000, RZ, 0xc0, !PT ;  /* 0x0060000045457812 */ /* 0x000fe200078ec0ff */
[----:B------:R-:W3:Y:S01]  /*4910*/  LDCU UR53, c[0x0][0x370] ;  /* 0x00006e00ff3577ac */ /* 0x000ee20008000800 */
[----:B------:R-:W-:Y:S01]  /*4920*/  VIADD R148, R140, UR44 ;  /* 0x0000002c8c947c36 */ /* 0x000fe20008000000 */
[----:B------:R-:W-:-:S02]  /*4930*/  LOP3.LUT R147, R147, 0x40, RZ, 0xc0, !PT ;  /* 0x0000004093937812 */ /* 0x000fc400078ec0ff */
[----:B------:R-:W-:Y:S01]  /*4940*/  MOV R150, UR4 ;  /* 0x0000000400967c02 */ /* 0x000fe20008000f00 */
[----:B------:R-:W4:Y:S01]  /*4950*/  LDS R0, [UR44+0x110] ;  /* 0x0001102cff007984 */ /* 0x000f220008000800 */
[----:B------:R-:W1:Y:S01]  /*4960*/  LDC.64 R134, c[0x0][0x8b0] ;  /* 0x00022c00ff867b82 */ /* 0x000e620000000a00 */
[--C-:B------:R-:W-:Y:S01]  /*4970*/  IADD3 R149, PT, PT, -R149, 0x200, R148.reuse ;  /* 0x0000020095957810 */ /* 0x100fe20007ffe194 */
[----:B------:R-:W1:Y:S01]  /*4980*/  LDCU.64 UR62, c[0x0][0x348] ;  /* 0x00006900ff3e77ac */ /* 0x000e620008000a00 */
[----:B------:R-:W-:-:S03]  /*4990*/  IADD3 R148, PT, PT, -R147, 0x200, R148 ;  /* 0x0000020093947810 */ /* 0x000fc60007ffe194 */
[----:B------:R-:W-:Y:S01]  /*49a0*/  IMAD.IADD R147, R149, 0x1, -R147 ;  /* 0x0000000195937824 */ /* 0x000fe200078e0a93 */
[----:B------:R-:W1:Y:S01]  /*49b0*/  LDCU UR41, c[0x0][0xb0c] ;  /* 0x00016180ff2977ac */ /* 0x000e620008000800 */
[----:B------:R-:W1:Y:S01]  /*49c0*/  LDC.64 R132, c[0x0][0x8a8] ;  /* 0x00022a00ff847b82 */ /* 0x000e620000000a00 */
[----:B------:R-:W1:Y:S01]  /*49d0*/  LDCU UR39, c[0x0][0xb30] ;  /* 0x00016600ff2777ac */ /* 0x000e620008000800 */
[----:B------:R-:W1:Y:S01]  /*49e0*/  LDCU.64 UR56, c[0x0][0x888] ;  /* 0x00011100ff3877ac */ /* 0x000e620008000a00 */
[----:B------:R-:W1:Y:S01]  /*49f0*/  LDCU.64 UR42, c[0x0][0xb28] ;  /* 0x00016500ff2a77ac */ /* 0x000e620008000a00 */
[----:B------:R-:W1:Y:S01]  /*4a00*/  LDCU.128 UR48, c[0x0][0xb10] ;  /* 0x00016200ff3077ac */ /* 0x000e620008000c00 */
[----:B------:R-:W1:Y:S01]  /*4a10*/  LDCU UR52, c[0x0][0x374] ;  /* 0x00006e80ff3477ac */ /* 0x000e620008000800 */
[----:B------:R-:W-:Y:S01]  /*4a20*/  UIADD3 UR59, UPT, UPT, UR44, 0x200, URZ ;  /* 0x000002002c3b7890 */ /* 0x000fe2000fffe0ff */
[----:B---34-:R-:W-:-:S11]  /*4a30*/  IMAD.IADD R69, R0, 0x1, R69 ;  /* 0x0000000100457824 */ /* 0x018fd600078e0245 */
.L_x_101:
[----:B------:R-:W-:Y:S02]  /*4a40*/  LEA R3, R143, UR44, 0x3 ;  /* 0x0000002c8f037c11 */ /* 0x000fe4000f8e18ff */
[----:B------:R-:W-:Y:S02]  /*4a50*/  SHF.L.U32 R0, R145, 0x1f, RZ ;  /* 0x0000001f91007819 */ /* 0x000fe400000006ff */
[----:B-1----:R-:W-:Y:S02]  /*4a60*/  LEA R4, R143, UR44, 0x4 ;  /* 0x0000002c8f047c11 */ /* 0x002fe4000f8e20ff */
[----:B------:R-:W3:Y:S02]  /*4a70*/  SYNCS.PHASECHK.TRANS64.TRYWAIT P0, [R3+URZ+0x60], R0 ;  /* 0x00006000030075a7 */ /* 0x000ee400080011ff */
[----:B--23--:R-:W-:Y:S05]  /*4a80*/  @!P0 BRA `(.L_x_84) ;  /* 0x0000002800b88947 */ /* 0x00cfea0003800000 */
.L_x_133:
[----:B------:R-:W4:Y:S01]  /*4a90*/  LDS.128 R4, [R4+0xf0] ;  /* 0x0000f00004047984 */ /* 0x000f220000000c00 */
[----:B------:R-:W-:Y:S01]  /*4aa0*/  UISETP.GE.AND UP0, UPT, UR40, 0x1, UPT ;  /* 0x000000012800788c */ /* 0x000fe2000bf06270 */
[----:B------:R-:W-:Y:S01]  /*4ab0*/  @!PT LDS RZ, [RZ] ;  /* 0x00000000fffff984 */ /* 0x000fe20000000800 */
[----:B------:R-:W-:Y:S01]  /*4ac0*/  @!PT LDS RZ, [RZ] ;  /* 0x00000000fffff984 */ /* 0x000fe20000000800 */
[----:B------:R-:W-:Y:S01]  /*4ad0*/  @!PT LDS RZ, [RZ] ;  /* 0x00000000fffff984 */ /* 0x000fe20000000800 */
[----:B------:R-:W-:Y:S01]  /*4ae0*/  @!PT LDS RZ, [RZ] ;  /* 0x00000000fffff984 */ /* 0x000fe20000000800 */
[----:B------:R1:W-:Y:S06]  /*4af0*/  MEMBAR.ALL.CTA ;  /* 0x0000000000007992 */ /* 0x0003ec0000008000 */
[----:B-1----:R-:W1:Y:S01]  /*4b00*/  FENCE.VIEW.ASYNC.S ;  /* 0x00000000000073c6 */ /* 0x002e620000000000 */
[----:B----4-:R-:W-:Y:S11]  /*4b10*/  LOP3.LUT P0, RZ, R6, 0x1, RZ, 0xc0, !PT ;  /* 0x0000000106ff7812 */ /* 0x010ff6000780c0ff */
[----:B------:R-:W-:Y:S02]  /*4b20*/  @!UPT UIADD3 URZ, UPT, UPT, URZ, URZ, URZ ;  /* 0x000000fffffff290 */ /* 0x000fe4000fffe0ff */
[----:B-1----:R-:W-:Y:S01]  /*4b30*/  VOTEU.ANY UP1, P0 ;  /* 0x0000000000ff7886 */ /* 0x002fe20000020100 */
[----:B------:R-:W-:Y:S01]  /*4b40*/  PLOP3.LUT P0, PT, PT, PT, UP1, 0x80, 0x8 ;  /* 0x000000000008781c */ /* 0x000fe20003f0f018 */
[----:B------:R-:W-:Y:S11]  /*4b50*/  UP2UR UR47, UPR, URZ, 0x2 ;  /* 0x00000002ff2f7883 */ /* 0x000ff60008000000 */
[----:B------:R-:W-:Y:S01]  /*4b60*/  @!UPT UIADD3 URZ, UPT, UPT, URZ, URZ, URZ ;  /* 0x000000fffffff290 */ /* 0x000fe2000fffe0ff */
[----:B---3--:R-:W-:Y:S02]  /*4b70*/  @P0 SHF.R.U32.HI R0, RZ, 0x10, R5 ;  /* 0x00000010ff000819 */ /* 0x008fe40000011605 */
        /* <DEDUP_REMOVED lines=12> */
[----:B------:R-:W3:Y:S01]  /*4c40*/  LDCU UR12, c[0x0][0xb20] ;  /* 0x00016400ff0c77ac */ /* 0x000ee20008000800 */
[----:B------:R-:W-:Y:S02]  /*4c50*/  UIMAD.WIDE.U32 UR4, UR52, UR51, URZ ;  /* 0x00000033340472a5 */ /* 0x000fe4000f8e00ff */
[----:B------:R-:W-:Y:S02]  /*4c60*/  UIMAD.WIDE.U32 UR6, UR53, UR48, URZ ;  /* 0x00000030350672a5 */ /* 0x000fe4000f8e00ff */
[----:B------:R-:W-:Y:S02]  /*4c70*/  UISETP.NE.AND UP0, UPT, UR50, 0x1, UPT ;  /* 0x000000013200788c */ /* 0x000fe4000bf05270 */
[----:B------:R-:W-:Y:S02]  /*4c80*/  UIMAD.WIDE.U32 UR8, UR37, UR51, URZ ;  /* 0x00000033250872a5 */ /* 0x000fe4000f8e00ff */
[----:B------:R-:W-:Y:S02]  /*4c90*/  UIMAD.WIDE.U32 UR10, UR38, UR48, URZ ;  /* 0x00000030260a72a5 */ /* 0x000fe4000f8e00ff */
[----:B------:R-:W-:Y:S02]  /*4ca0*/  UISETP.NE.AND UP1, UPT, UR41, 0x1, UPT ;  /* 0x000000012900788c */ /* 0x000fe4000bf25270 */
[----:B------:R-:W-:Y:S01]  /*4cb0*/  UISETP.NE.AND UP2, UPT, UR40, 0x1, UPT ;  /* 0x000000012800788c */ /* 0x000fe2000bf45270 */
[----:B------:R-:W-:Y:S02]  /*4cc0*/  UMOV UR4, UR5 ;  /* 0x0000000500047c82 */ /* 0x000fe40008000000 */
[----:B---3--:R-:W-:Y:S03]  /*4cd0*/  USHF.R.U32.HI UR5, URZ, UR12, UR4 ;  /* 0x0000000cff057299 */ /* 0x008fe60008011604 */
[----:B------:R-:W-:Y:S02]  /*4ce0*/  UMOV UR4, UR7 ;  /* 0x0000000700047c82 */ /* 0x000fe40008000000 */
[----:B------:R-:W-:Y:S02]  /*4cf0*/  USHF.R.U32.HI UR7, URZ, UR49, UR4 ;  /* 0x00000031ff077299 */ /* 0x000fe40008011604 */
[----:B------:R-:W-:Y:S02]  /*4d00*/  USEL UR4, UR52, UR5, !UP0 ;  /* 0x0000000534047287 */ /* 0x000fe4000c000000 */
[----:B------:R-:W-:Y:S01]  /*4d10*/  USEL UR7, UR53, UR7, !UP1 ;  /* 0x0000000735077287 */ /* 0x000fe2000c800000 */
[----:B------:R-:W-:Y:S01]  /*4d20*/  UMOV UR5, UR9 ;  /* 0x0000000900057c82 */ /* 0x000fe20008000000 */
[----:B------:R-:W-:Y:S02]  /*4d30*/  UIMAD.WIDE.U32 UR8, UR4, UR42, URZ ;  /* 0x0000002a040872a5 */ /* 0x000fe4000f8e00ff */
[----:B------:R-:W-:Y:S03]  /*4d40*/  USHF.R.U32.HI UR6, URZ, UR12, UR5 ;  /* 0x0000000cff067299 */ /* 0x000fe60008011605 */
[----:B------:R-:W-:Y:S01]  /*4d50*/  UMOV UR5, UR11 ;  /* 0x0000000b00057c82 */ /* 0x000fe20008000000 */
[----:B------:R-:W-:Y:S02]  /*4d60*/  UIMAD.WIDE.U32 UR10, UR7, UR42, URZ ;  /* 0x0000002a070a72a5 */ /* 0x000fe4000f8e00ff */
[----:B------:R-:W-:Y:S02]  /*4d70*/  USHF.R.U32.HI UR12, URZ, UR49, UR5 ;  /* 0x00000031ff0c7299 */ /* 0x000fe40008011605 */
[----:B------:R-:W-:Y:S01]  /*4d80*/  USEL UR6, UR37, UR6, !UP0 ;  /* 0x0000000625067287 */ /* 0x000fe2000c000000 */
[----:B------:R-:W-:Y:S02]  /*4d90*/  UMOV UR5, UR9 ;  /* 0x0000000900057c82 */ /* 0x000fe40008000000 */
[----:B------:R-:W-:Y:S01]  /*4da0*/  UMOV UR10, UR11 ;  /* 0x0000000b000a7c82 */ /* 0x000fe20008000000 */
[----:B------:R-:W-:Y:S02]  /*4db0*/  @UP2 USHF.R.U32.HI UR4, URZ, UR43, UR5 ;  /* 0x0000002bff042299 */ /* 0x000fe40008011605 */
[----:B------:R-:W-:Y:S02]  /*4dc0*/  @UP2 USHF.R.U32.HI UR7, URZ, UR43, UR10 ;  /* 0x0000002bff072299 */ /* 0x000fe4000801160a */
[----:B------:R-:W-:Y:S02]  /*4dd0*/  UIMAD UR4, UR40, UR4, URZ ;  /* 0x00000004280472a4 */ /* 0x000fe4000f8e02ff */
[----:B------:R-:W-:Y:S02]  /*4de0*/  UIMAD.WIDE.U32 UR10, UR6, UR42, URZ ;  /* 0x0000002a060a72a5 */ /* 0x000fe4000f8e00ff */
[----:B------:R-:W-:Y:S02]  /*4df0*/  USEL UR5, UR38, UR12, !UP1 ;  /* 0x0000000c26057287 */ /* 0x000fe4000c800000 */
[----:B------:R-:W-:Y:S02]  /*4e00*/  UIMAD UR8, UR40, UR7, URZ ;  /* 0x00000007280872a4 */ /* 0x000fe4000f8e02ff */
[----:B------:R-:W-:Y:S03]  /*4e10*/  UISETP.GE.AND UP0, UPT, UR6, UR4, UPT ;  /* 0x000000040600728c */ /* 0x000fe6000bf06270 */
[----:B------:R-:W-:Y:S01]  /*4e20*/  UMOV UR4, UR11 ;  /* 0x0000000b00047c82 */ /* 0x000fe20008000000 */
[----:B------:R-:W-:Y:S02]  /*4e30*/  UISETP.GE.OR UP0, UPT, UR5, UR8, UP0 ;  /* 0x000000080500728c */ /* 0x000fe40008706670 */
[----:B------:R-:W-:Y:S02]  /*4e40*/  USHF.R.U32.HI UR4, URZ, UR43, UR4 ;  /* 0x0000002bff047299 */ /* 0x000fe40008011604 */
[----:B------:R-:W-:Y:S02]  /*4e50*/  UIMAD.WIDE.U32 UR8, UR5, UR42, URZ ;  /* 0x0000002a050872a5 */ /* 0x000fe4000f8e00ff */
[----:B------:R-:W-:Y:S02]  /*4e60*/  USEL UR11, UR6, UR4, !UP2 ;  /* 0x00000004060b7287 */ /* 0x000fe4000d000000 */
[----:B------:R-:W-:Y:S02]  /*4e70*/  UIADD3 UR8, UPT, UPT, -UR5, URZ, URZ ;  /* 0x000000ff05087290 */ /* 0x000fe4000fffe1ff */
[----:B------:R-:W-:Y:S01]  /*4e80*/  UIADD3 UR10, UPT, UPT, -UR11, URZ, URZ ;  /* 0x000000ff0b0a7290 */ /* 0x000fe2000fffe1ff */
[----:B------:R-:W-:Y:S01]  /*4e90*/  @!UP0 UMOV UR4, UR9 ;  /* 0x0000000900048c82 */ /* 0x000fe20008000000 */
[----:B------:R-:W-:Y:S02]  /*4ea0*/  UIADD3 UR9, UPT, UPT, -UR6, URZ, URZ ;  /* 0x000000ff06097290 */ /* 0x000fe4000fffe1ff */
[----:B------:R-:W-:Y:S02]  /*4eb0*/  @!UP0 USHF.R.U32.HI UR4, URZ, UR43, UR4 ;  /* 0x0000002bff048299 */ /* 0x000fe40008011604 */
[----:B------:R-:W-:Y:S02]  /*4ec0*/  UIMAD UR10, UR40, UR10, UR6 ;  /* 0x0000000a280a72a4 */ /* 0x000fe4000f8e0206 */
[----:B------:R-:W-:Y:S04]  /*4ed0*/  @!UP0 USEL UR4, UR5, UR4, !UP2 ;  /* 0x0000000405048287 */ /* 0x000fe8000d000000 */
[----:B------:R-:W-:Y:S02]  /*4ee0*/  @!UP0 UIMAD UR10, UR7, UR10, UR4 ;  /* 0x0000000a070a82a4 */ /* 0x000fe4000f8e0204 */
[----:B------:R-:W-:Y:S02]  /*4ef0*/  @!UP0 UIADD3 UR11, UPT, UPT, UR11, -UR4, URZ ;  /* 0x800000040b0b8290 */ /* 0x000fe4000fffe0ff */
[----:B------:R-:W-:Y:S02]  /*4f00*/  UIMAD UR7, UR41, UR8, UR38 ;  /* 0x00000008290772a4 */ /* 0x000fe4000f8e0226 */
[----:B------:R-:W-:Y:S02]  /*4f10*/  @!UP0 UIMAD UR6, UR11, UR40, UR5 ;  /* 0x000000280b0682a4 */ /* 0x000fe4000f8e0205 */
[----:B------:R-:W-:Y:S01]  /*4f20*/  UIMAD UR4, UR50, UR9, UR37 ;  /* 0x00000009320472a4 */ /* 0x000fe2000f8e0225 */
[----:B------:R-:W-:Y:S02]  /*4f30*/  @!UP0 UMOV UR5, UR10 ;  /* 0x0000000a00058c82 */ /* 0x000fe40008000000 */
[----:B------:R-:W-:Y:S02]  /*4f40*/  UIMAD UR38, UR5, UR41, UR7 ;  /* 0x00000029052672a4 */ /* 0x000fe4000f8e0207 */
[----:B------:R-:W-:Y:S11]  /*4f50*/  UIMAD UR37, UR6, UR50, UR4 ;  /* 0x00000032062572a4 */ /* 0x000ff6000f8e0204 */
[----:B------:R-:W-:Y:S01]  /*4f60*/  @!UPT UIADD3 URZ, UPT, UPT, URZ, URZ, URZ ;  /* 0x000000fffffff290 */ /* 0x000fe2000fffe0ff */
.L_x_85:
[----:B------:R-:W-:Y:S01]  /*4f70*/  UISETP.NE.AND UP0, UPT, UR39, 0x1, UPT ;  /* 0x000000012700788c */ /* 0x000fe2000bf05270 */
[----:B------:R-:W-:Y:S10]  /*4f80*/  IADD3 R143, PT, PT, R143, 0x1, RZ ;  /* 0x000000018f8f7810 */ /* 0x000ff40007ffe0ff */
[----:B------:R-:W3:Y:S01]  /*4f90*/  @!UP0 LDCU.128 UR12, c[0x0][0xb10] ;  /* 0x00016200ff0c87ac */ /* 0x000ee20008000c00 */
[----:B------:R-:W4:Y:S01]  /*4fa0*/  @!UP0 LDCU UR5, c[0x0][0xb0c] ;  /* 0x00016180ff0587ac */ /* 0x000f220008000800 */
[----:B------:R-:W2:Y:S01]  /*4fb0*/  @!UP0 LDCU UR10, c[0x0][0xb20] ;  /* 0x00016400ff0a87ac */ /* 0x000ea20008000800 */
[----:B---3--:R-:W-:Y:S02]  /*4fc0*/  UIMAD.WIDE.U32 UR8, UR38, UR12, URZ ;  /* 0x0000000c260872a5 */ /* 0x008fe4000f8e00ff */
[----:B------:R-:W-:Y:S02]  /*4fd0*/  UIMAD.WIDE.U32 UR6, UR37, UR15, URZ ;  /* 0x0000000f250672a5 */ /* 0x000fe4000f8e00ff */
[----:B------:R-:W-:Y:S03]  /*4fe0*/  @!UP0 UISETP.NE.AND UP1, UPT, UR14, 0x1, UPT ;  /* 0x000000010e00888c */ /* 0x000fe6000bf25270 */
[----:B------:R-:W-:Y:S01]  /*4ff0*/  @!UP0 UMOV UR4, UR9 ;  /* 0x0000000900048c82 */ /* 0x000fe20008000000 */
[----:B----4-:R-:W-:Y:S02]  /*5000*/  @!UP0 UISETP.NE.AND UP2, UPT, UR5, 0x1, UPT ;  /* 0x000000010500888c */ /* 0x010fe4000bf45270 */
[----:B------:R-:W-:Y:S01]  /*5010*/  @!UP0 USHF.R.U32.HI UR4, URZ, UR13, UR4 ;  /* 0x0000000dff048299 */ /* 0x000fe20008011604 */
[----:B------:R-:W-:Y:S02]  /*5020*/  @!UP0 UMOV UR6, UR7 ;  /* 0x0000000700068c82 */ /* 0x000fe40008000000 */
[----:B--2---:R-:W-:Y:S02]  /*5030*/  @!UP0 USHF.R.U32.HI UR6, URZ, UR10, UR6 ;  /* 0x0000000aff068299 */ /* 0x004fe40008011606 */
[----:B------:R-:W-:Y:S02]  /*5040*/  @!UP0 USEL UR7, UR38, UR4, !UP2 ;  /* 0x0000000426078287 */ /* 0x000fe4000d000000 */
[----:B------:R-:W-:Y:S04]  /*5050*/  @!UP0 USEL UR6, UR37, UR6, !UP1 ;  /* 0x0000000625068287 */ /* 0x000fe8000c800000 */
[----:B------:R-:W-:Y:S02]  /*5060*/  @!UP0 UIADD3 UR4, UPT, UPT, -UR7, UR6, URZ ;  /* 0x0000000607048290 */ /* 0x000fe4000fffe1ff */
[----:B------:R-:W-:Y:S02]  /*5070*/  @!UP0 UIADD3 UR6, UPT, UPT, UR7, -UR6, URZ ;  /* 0x8000000607068290 */ /* 0x000fe4000fffe0ff */
[----:B------:R-:W-:Y:S02]  /*5080*/  @!UP0 UIMAD UR38, UR4, UR5, UR38 ;  /* 0x00000005042682a4 */ /* 0x000fe4000f8e0226 */
[----:B------:R-:W-:Y:S02]  /*5090*/  @!UP0 UIMAD UR37, UR6, UR14, UR37 ;  /* 0x0000000e062582a4 */ /* 0x000fe4000f8e0225 */
[----:B------:R-:W-:Y:S09]  /*50a0*/  ULOP3.LUT UP0, URZ, UR59, 0x1b0, URZ, 0xc0, !UPT ;  /* 0x000001b03bff7892 */ /* 0x000ff2000f80c0ff */
[----:B------:R-:W-:Y:S05]  /*50b0*/  BRA.U !UP0, `(.L_x_86) ;  /* 0x0000000108407547 */ /* 0x000fea000b800000 */
[----:B------:R-:W2:Y:S01]  /*50c0*/  LDCU.64 UR8, c[0x4][0x80] ;  /* 0x01001000ff0877ac */ /* 0x000ea20008000a00 */
[----:B------:R-:W-:Y:S01]  /*50d0*/  MOV R3, 0x0 ;  /* 0x0000000000037802 */ /* 0x000fe20000000f00 */
[----:B------:R-:W-:Y:S02]  /*50e0*/  HFMA2 R12, -RZ, RZ, 0, 5.9604644775390625e-08 ;  /* 0x00000001ff0c7431 */ /* 0x000fe400000001ff */
[----:B------:R-:W-:Y:S02]  /*50f0*/  IMAD.MOV.U32 R8, RZ, RZ, 0x70 ;  /* 0x00000070ff087424 */ /* 0x000fe400078e00ff */
[----:B------:R-:W-:Y:S01]  /*5100*/  IMAD.MOV.U32 R13, RZ, RZ, RZ ;  /* 0x000000ffff0d7224 */ /* 0x000fe200078e00ff */
[----:B------:R-:W3:Y:S01]  /*5110*/  LDCU.64 UR6, c[0x4][0x88] ;  /* 0x01001100ff0677ac */ /* 0x000ee20008000a00 */
[----:B------:R-:W4:Y:S01]  /*5120*/  LDC.64 R2, c[0x4][R3] ;  /* 0x0100000003027b82 */ /* 0x000f220000000a00 */
[----:B------:R-:W1:Y:S01]  /*5130*/  LDCU.64 UR4, c[0x4][0x8] ;  /* 0x01000100ff0477ac */ /* 0x000e620008000a00 */
[----:B--2---:R-:W-:Y:S01]  /*5140*/  MOV R5, UR9 ;  /* 0x0000000900057c02 */ /* 0x004fe20008000f00 */
[----:B------:R-:W-:Y:S01]  /*5150*/  IMAD.U32 R4, RZ, RZ, UR8 ;  /* 0x00000008ff047e24 */ /* 0x000fe2000f8e00ff */
[----:B---3--:R-:W-:Y:S01]  /*5160*/  MOV R7, UR7 ;  /* 0x0000000700077c02 */ /* 0x008fe20008000f00 */
[----:B------:R-:W-:Y:S01]  /*5170*/  IMAD.U32 R6, RZ, RZ, UR6 ;  /* 0x00000006ff067e24 */ /* 0x000fe2000f8e00ff */
[----:B-1----:R-:W-:Y:S01]  /*5180*/  MOV R11, UR5 ;  /* 0x00000005000b7c02 */ /* 0x002fe20008000f00 */
[----:B------:R-:W-:Y:S02]  /*5190*/  IMAD.U32 R10, RZ, RZ, UR4 ;  /* 0x00000004ff0a7e24 */ /* 0x000fe4000f8e00ff */
[----:B------:R-:W-:Y:S07]  /*51a0*/  LEPC R20, `(.L_x_86) ;  /* 0x000000001014794e */ /* 0x000fee0000000000 */
[----:B----45:R-:W-:Y:S05]  /*51b0*/  CALL.ABS.NOINC R2 ;  /* 0x0000000002007343 */ /* 0x030fea0003c00000 */
.L_x_86:
[----:B------:R-:W-:Y:S01]  /*51c0*/  LOP3.LUT P0, RZ, R150, 0x1b0, RZ, 0xc0, !PT ;  /* 0x000001b096ff7812 */ /* 0x000fe2000780c0ff */
[----:B------:R-:W-:Y:S11]  /*51d0*/  BSSY.RECONVERGENT B6, `(.L_x_87) ;  /* 0x0000013000067945 */ /* 0x000ff60003800200 */
[----:B------:R-:W-:Y:S01]  /*51e0*/  @!UPT UIADD3 URZ, UPT, UPT, URZ, URZ, URZ ;  /* 0x000000fffffff290 */ /* 0x000fe2000fffe0ff */
[----:B------:R-:W-:Y:S05]  /*51f0*/  @!P0 BRA `(.L_x_88) ;  /* 0x0000000000408947 */ /* 0x000fea0003800000 */
        /* <DEDUP_REMOVED lines=16> */
.L_x_88:
[----:B------:R-:W-:Y:S05]  /*5300*/  BSYNC.RECONVERGENT B6 ;  /* 0x0000000000067941 */ /* 0x000fea0003800200 */
.L_x_87:
[----:B------:R-:W-:Y:S01]  /*5310*/  ISETP.NE.U32.AND P3, PT, R138, RZ, PT ;  /* 0x000000ff8a00720c */ /* 0x000fe20003f65070 */
[----:B------:R-:W-:Y:S01]  /*5320*/  UISETP.NE.AND UP1, UPT, UR60, URZ, UPT ;  /* 0x000000ff3c00728c */ /* 0x000fe2000bf25270 */
[----:B------:R-:W-:Y:S02]  /*5330*/  ISETP.NE.U32.AND P4, PT, R134, RZ, PT ;  /* 0x000000ff8600720c */ /* 0x000fe40003f85070 */
[----:B------:R-:W-:Y:S02]  /*5340*/  ISETP.NE.AND.EX P3, PT, R139, RZ, PT, P3 ;  /* 0x000000ff8b00720c */ /* 0x000fe40003f65330 */
[----:B------:R-:W-:Y:S02]  /*5350*/  PLOP3.LUT P1, PT, PT, PT, PT, 0x8, 0x80 ;  /* 0x000000000080781c */ /* 0x000fe40003f2e170 */
[----:B------:R-:W-:Y:S02]  /*5360*/  PLOP3.LUT P0, PT, PT, PT, UP1, 0x80, 0x8 ;  /* 0x000000000008781c */ /* 0x000fe40003f0f018 */
[----:B------:R-:W-:Y:S02]  /*5370*/  ISETP.NE.AND.EX P4, PT, R135, RZ, PT, P4 ;  /* 0x000000ff8700720c */ /* 0x000fe40003f85340 */
[----:B------:R-:W2:Y:S09]  /*5380*/  @UP1 LDCU.64 UR4, c[0x0][0x888] ;  /* 0x00011100ff0417ac */ /* 0x000eb20008000a00 */
[----:B------:R-:W-:Y:S01]  /*5390*/  @P0 PLOP3.LUT P1, PT, P3, PT, PT, 0x80, 0x8 ;  /* 0x000000000008081c */ /* 0x000fe20001f2f070 */
[----:B--2---:R-:W-:Y:S04]  /*53a0*/  @UP1 UISETP.NE.U32.AND UP0, UPT, UR4, URZ, UPT ;  /* 0x000000ff0400128c */ /* 0x004fe8000bf05070 */
[----:B------:R-:W-:Y:S04]  /*53b0*/  @UP1 UISETP.NE.AND.EX UP0, UPT, UR5, URZ, UPT, UP0 ;  /* 0x000000ff0500128c */ /* 0x000fe8000bf05300 */
[----:B------:R-:W-:Y:S01]  /*53c0*/  @UP1 USEL UR4, URZ, 0xffffffff, UP0 ;  /* 0xffffffffff041887 */ /* 0x000fe20008000000 */
[----:B------:R-:W-:Y:S11]  /*53d0*/  @!P3 BRA `(.L_x_89) ;  /* 0x000000000030b947 */ /* 0x000ff60003800000 */
        /* <DEDUP_REMOVED lines=12> */
.L_x_89:
[----:B------:R-:W-:Y:S05]  /*54a0*/  @!P4 BRA `(.L_x_90) ;  /* 0x000000000024c947 */ /* 0x000fea0003800000 */
[----:B------:R-:W-:Y:S01]  /*54b0*/  ISETP.NE.U32.AND P2, PT, R132, RZ, PT ;  /* 0x000000ff8400720c */ /* 0x000fe20003f45070 */
[----:B------:R-:W2:Y:S03]  /*54c0*/  LDCU.64 UR6, c[0x0][0x358] ;  /* 0x00006b00ff0677ac */ /* 0x000ea60008000a00 */
[----:B------:R-:W-:Y:S11]  /*54d0*/  ISETP.NE.AND.EX P2, PT, R133, RZ, PT, P2 ;  /* 0x000000ff8500720c */ /* 0x000ff60003f45320 */
[----:B------:R-:W-:Y:S02]  /*54e0*/  @!UPT UIADD3 URZ, UPT, UPT, URZ, URZ, URZ ;  /* 0x000000fffffff290 */ /* 0x000fe4000fffe0ff */
[----:B------:R-:W4:Y:S01]  /*54f0*/  @P2 LDC.64 R2, c[0x0][0x8a8] ;  /* 0x00022a00ff022b82 */ /* 0x000f220000000a00 */
[----:B-1----:R-:W-:Y:S04]  /*5500*/  @P2 IMAD R0, R134, UR36, RZ ;  /* 0x0000002486002c24 */ /* 0x002fe8000f8e02ff */
[----:B----4-:R-:W-:Y:S05]  /*5510*/  @P2 IMAD.WIDE R2, R0, 0x4, R2 ;  /* 0x0000000400022825 */ /* 0x010fea00078e0202 */
[----:B--2--5:R2:W5:Y:S02]  /*5520*/  @P2 LDG.E R70, desc[UR6][R2.64] ;  /* 0x0000000602462981 */ /* 0x024564000c1e1900 */
[----:B--2---:R-:W4:Y:S02]  /*5530*/  @!P2 LDC R70, c[0x0][0x8a0] ;  /* 0x00022800ff46ab82 */ /* 0x004f240000000800 */
.L_x_90:
[----:B---3-5:R-:W-:Y:S01]  /*5540*/  @P0 FSETP.NEU.AND P4, PT, R71, RZ, PT ;  /* 0x000000ff4700020b */ /* 0x028fe20003f8d000 */
[----:B-1----:R-:W-:Y:S01]  /*5550*/  IMAD.U32 R0, RZ, RZ, UR4 ;  /* 0x00000004ff007e24 */ /* 0x002fe2000f8e00ff */
[----:B------:R-:W-:Y:S01]  /*5560*/  @P0 LOP3.LUT P2, RZ, R141, 0xff, RZ, 0xc0, !PT ;  /* 0x000000ff8dff0812 */ /* 0x000fe2000784c0ff */
[----:B------:R-:W-:Y:S01]  /*5570*/  BSSY B1, `(.L_x_91) ;  /* 0x000003d000017945 */ /* 0x000fe20003800000 */
[----:B------:R-:W-:Y:S02]  /*5580*/  @P0 SEL R2, RZ, 0xffffffff, P4 ;  /* 0xffffffffff020807 */ /* 0x000fe40002000000 */
[----:B------:R-:W-:Y:S02]  /*5590*/  CS2R R18, SRZ ;  /* 0x0000000000127805 */ /* 0x000fe4000001ff00 */
[----:B------:R-:W-:Y:S02]  /*55a0*/  LEA R22, R68, UR44, 0x3 ;  /* 0x0000002c44167c11 */ /* 0x000fe4000f8e18ff */
[----:B------:R-:W-:Y:S02]  /*55b0*/  CS2R R16, SRZ ;  /* 0x0000000000107805 */ /* 0x000fe4000001ff00 */
[----:B------:R-:W-:Y:S02]  /*55c0*/  @P1 SEL R2, R0, R2, !P2 ;  /* 0x0000000200021207 */ /* 0x000fe40005000000 */
[----:B------:R-:W-:Y:S02]  /*55d0*/  CS2R R26, SRZ ;  /* 0x00000000001a7805 */ /* 0x000fe4000001ff00 */
[----:B------:R-:W-:Y:S02]  /*55e0*/  SHF.L.U32 R4, R146, 0x1f, RZ ;  /* 0x0000001f92047819 */ /* 0x000fe400000006ff */
[----:B------:R-:W-:Y:S02]  /*55f0*/  CS2R R24, SRZ ;  /* 0x0000000000187805 */ /* 0x000fe4000001ff00 */
[----:B------:R-:W-:Y:S02]  /*5600*/  @P0 LOP3.LUT R2, R2, 0x1, RZ, 0xc0, !PT ;  /* 0x0000000102020812 */ /* 0x000fe400078ec0ff */
[----:B------:R-:W-:Y:S02]  /*5610*/  CS2R R30, SRZ ;  /* 0x00000000001e7805 */ /* 0x000fe4000001ff00 */
[----:B------:R-:W-:Y:S02]  /*5620*/  PLOP3.LUT P5, PT, PT, PT, PT, 0x8, 0x80 ;  /* 0x000000000080781c */ /* 0x000fe40003fae170 */
[----:B------:R-:W-:Y:S02]  /*5630*/  CS2R R28, SRZ ;  /* 0x00000000001c7805 */ /* 0x000fe4000001ff00 */
[----:B------:R-:W-:Y:S01]  /*5640*/  ISETP.NE.U32.OR P1, PT, R2, 0x1, !P0 ;  /* 0x000000010200780c */ /* 0x000fe20004725470 */
[----:B------:R-:W-:Y:S01]  /*5650*/  IMAD R2, R68, 0x40, R69 ;  /* 0x0000004044027824 */ /* 0x000fe200078e0245 */
[----:B------:R-:W-:Y:S02]  /*5660*/  CS2R R34, SRZ ;  /* 0x0000000000227805 */ /* 0x000fe4000001ff00 */
[----:B------:R-:W-:Y:S09]  /*5670*/  CS2R R32, SRZ ;  /* 0x0000000000207805 */ /* 0x000ff2000001ff00 */
[----:B------:R-:W-:Y:S04]  /*5680*/  @P1 SHF.L.U32 R0, R144, 0x1f, RZ ;  /* 0x0000001f90001819 */ /* 0x000fe800000006ff */
[----:B------:R-:W1:Y:S01]  /*5690*/  @P1 SYNCS.PHASECHK.TRANS64.TRYWAIT P0, [UR44+0x40], R0 ;  /* 0x00004000ff0015a7 */ /* 0x000e62000800112c */
[----:B------:R2:W3:Y:S01]  /*56a0*/  SYNCS.PHASECHK.TRANS64.TRYWAIT P4, [R22+URZ+0x80], R4 ;  /* 0x00008004160075a7 */ /* 0x0004e200080811ff */
[----:B-1----:R-:W-:Y:S01]  /*56b0*/  @P1 PLOP3.LUT P5, PT, P0, PT, PT, 0x8, 0x80 ;  /* 0x000000000080181c */ /* 0x002fe200007ae170 */
[----:B------:R-:W-:Y:S01]  /*56c0*/  @!UPT UIADD3 URZ, UPT, UPT, URZ, URZ, URZ ;  /* 0x000000fffffff290 */ /* 0x000fe2000fffe0ff */
[----:B--23--:R-:W-:Y:S11]  /*56d0*/  @!P1 BRA `(.L_x_92) ;  /* 0x0000000000989947 */ /* 0x00cff60003800000 */
[----:B------:R-:W-:Y:S01]  /*56e0*/  ISETP.NE.U32.AND P0, PT, RZ, UR56, PT ;  /* 0x00000038ff007c0c */ /* 0x000fe2000bf05070 */
[----:B------:R-:W-:Y:S01]  /*56f0*/  BSSY B0, `(.L_x_93) ;  /* 0x0000016000007945 */ /* 0x000fe20003800000 */
[----:B------:R-:W-:Y:S02]  /*5700*/  FSETP.NEU.AND P2, PT, R71, RZ, PT ;  /* 0x000000ff4700720b */ /* 0x000fe40003f4d000 */
[----:B------:R-:W-:Y:S02]  /*5710*/  CS2R R34, SRZ ;  /* 0x0000000000227805 */ /* 0x000fe4000001ff00 */
[----:B------:R-:W-:Y:S02]  /*5720*/  ISETP.NE.AND.EX P0, PT, RZ, UR57, PT, P0 ;  /* 0x00000039ff007c0c */ /* 0x000fe4000bf05300 */
[----:B------:R-:W-:Y:S02]  /*5730*/  CS2R R32, SRZ ;  /* 0x0000000000207805 */ /* 0x000fe4000001ff00 */
[----:B------:R-:W-:Y:S02]  /*5740*/  LOP3.LUT P1, RZ, R141, 0xff, RZ, 0xc0, !PT ;  /* 0x000000ff8dff7812 */ /* 0x000fe4000782c0ff */
[----:B------:R-:W-:Y:S02]  /*5750*/  CS2R R30, SRZ ;  /* 0x00000000001e7805 */ /* 0x000fe4000001ff00 */
[----:B------:R-:W-:Y:S02]  /*5760*/  SEL R0, RZ, 0xffffffff, P2 ;  /* 0xffffffffff007807 */ /* 0x000fe40001000000 */
[----:B------:R-:W-:Y:S02]  /*5770*/  CS2R R28, SRZ ;  /* 0x00000000001c7805 */ /* 0x000fe4000001ff00 */
[----:B------:R-:W-:Y:S02]  /*5780*/  SEL R3, RZ, 0xffffffff, P0 ;  /* 0xffffffffff037807 */ /* 0x000fe40000000000 */
[----:B------:R-:W-:Y:S02]  /*5790*/  CS2R R26, SRZ ;  /* 0x00000000001a7805 */ /* 0x000fe4000001ff00 */
[----:B------:R-:W-:Y:S02]  /*57a0*/  CS2R R24, SRZ ;  /* 0x0000000000187805 */ /* 0x000fe4000001ff00 */
[----:B------:R-:W-:Y:S02]  /*57b0*/  CS2R R18, SRZ ;  /* 0x0000000000127805 */ /* 0x000fe4000001ff00 */
[----:B------:R-:W-:Y:S02]  /*57c0*/  @P3 SEL R0, R3, R0, !P1 ;  /* 0x0000000003003207 */ /* 0x000fe40004800000 */
[----:B------:R-:W-:Y:S02]  /*57d0*/  CS2R R16, SRZ ;  /* 0x0000000000107805 */ /* 0x000fe4000001ff00 */
[----:B------:R-:W-:Y:S04]  /*57e0*/  LOP3.LUT R0, R0, 0x1, RZ, 0xc0, !PT ;  /* 0x0000000100007812 */ /* 0x000fe800078ec0ff */
[----:B------:R-:W-:Y:S01]  /*57f0*/  ISETP.NE.U32.AND P0, PT, R0, 0x1, PT ;  /* 0x000000010000780c */ /* 0x000fe20003f05070 */
[----:B------:R-:W-:Y:S01]  /*5800*/  @!UPT UIADD3 URZ, UPT, UPT, URZ, URZ, URZ ;  /* 0x000000fffffff290 */ /* 0x000fe2000fffe0ff */
[----:B------:R-:W-:Y:S11]  /*5810*/  @!P5 BRA `(.L_x_94) ;  /* 0x00000000000cd947 */ /* 0x000ff60003800000 */
[----:B------:R-:W-:Y:S04]  /*5820*/  SHF.L.U32 R3, R144, 0x1f, RZ ;  /* 0x0000001f90037819 */ /* 0x000fe800000006ff */
[----:B------:R-:W1:Y:S02]  /*5830*/  SYNCS.PHASECHK.TRANS64.TRYWAIT P1, [UR44+0x40], R3 ;  /* 0x00004003ff0075a7 */ /* 0x000e64000802112c */
[----:B-1----:R-:W-:Y:S05]  /*5840*/  @!P1 BRA `(.L_x_95) ;  /* 0x0000001c005c9947 */ /* 0x002fea0003800000 */
.L_x_94:
[----:B------:R-:W-:Y:S05]  /*5850*/  BSYNC B0 ;  /* 0x0000000000007941 */ /* 0x000fea0003800000 */
.L_x_93:
[----:B------:R2:W3:Y:S01]  /*5860*/  @P0 LDS.128 R32, [R140+UR44+0x200] ;  /* 0x0002002c8c200984 */ /* 0x0004e20008000c00 */
[----:B------:R-:W-:Y:S01]  /*5870*/  UIADD3 UR4, UPT, UPT, UR44, 0x48, URZ ;  /* 0x000000482c047890 */ /* 0x000fe2000fffe0ff */
[----:B------:R-:W-:Y:S02]  /*5880*/  LOP3.LUT R144, R144, 0x1, RZ, 0x3c, !PT ;  /* 0x0000000190907812 */ /* 0x000fe400078e3cff */
[----:B------:R2:W1:Y:S01]  /*5890*/  @P0 LDS.128 R28, [R149+0x10] ;  /* 0x00001000951c0984 */ /* 0x0004620000000c00 */
[----:B------:R-:W-:Y:S03]  /*58a0*/  UPRMT UR4, UR61, 0x654, UR4 ;  /* 0x000006543d047896 */ /* 0x000fe60008000004 */
[----:B------:R2:W1:Y:S04]  /*58b0*/  @P0 LDS.128 R24, [R148+0x20] ;  /* 0x0000200094180984 */ /* 0x0004680000000c00 */
[----:B------:R2:W1:Y:S01]  /*58c0*/  @P0 LDS.128 R16, [R147+0x30] ;  /* 0x0000300093100984 */ /* 0x0004620000000c00 */
[----:B------:R-:W-:Y:S01]  /*58d0*/  @!PT LDS RZ, [RZ] ;  /* 0x00000000fffff984 */ /* 0x000fe20000000800 */
[----:B------:R-:W-:Y:S01]  /*58e0*/  @!PT LDS RZ, [RZ] ;  /* 0x00000000fffff984 */ /* 0x000fe20000000800 */
[----:B------:R-:W-:Y:S01]  /*58f0*/  @!PT LDS RZ, [RZ] ;  /* 0x00000000fffff984 */ /* 0x000fe20000000800 */
[----:B------:R-:W-:Y:S01]  /*5900*/  @!PT LDS RZ, [RZ] ;  /* 0x00000000fffff984 */ /* 0x000fe20000000800 */
[----:B------:R5:W-:Y:S06]  /*5910*/  MEMBAR.ALL.CTA ;  /* 0x0000000000007992 */ /* 0x000bec0000008000 */
[----:B-----5:R-:W5:Y:S02]  /*5920*/  FENCE.VIEW.ASYNC.S ;  /* 0x00000000000073c6 */ /* 0x020f640000000000 */
[----:B-----5:R-:W-:Y:S01]  /*5930*/  SYNCS.ARRIVE.TRANS64.RED.A1T0 RZ, [UR4], RZ ;  /* 0x000000ffffff79a7 */ /* 0x020fe20008100404 */
.L_x_92:
[----:B------:R-:W-:Y:S05]  /*5940*/  BSYNC B1 ;  /* 0x0000000000017941 */ /* 0x000fea0003800000 */
.L_x_91:
[----:B-1----:R-:W-:Y:S04]  /*5950*/  SHF.R.U32.HI R0, RZ, 0x15, R2 ;  /* 0x00000015ff007819 */ /* 0x002fe80000011602 */
[----:B------:R-:W-:Y:S01]  /*5960*/  LOP3.LUT P0, RZ, R0, 0x3, R142, 0x48, !PT ;  /* 0x0000000300ff7812 */ /* 0x000fe2000780488e */
[----:B------:R-:W-:Y:S01]  /*5970*/  @!UPT UIADD3 URZ, UPT, UPT, URZ, URZ, URZ ;  /* 0x000000fffffff290 */ /* 0x000fe2000fffe0ff */
[----:B------:R-:W-:Y:S11]  /*5980*/  @P4 BRA `(.L_x_96) ;  /* 0x0000000000084947 */ /* 0x000ff60003800000 */
[----:B------:R-:W1:Y:S02]  /*5990*/  SYNCS.PHASECHK.TRANS64.TRYWAIT P1, [R22+URZ+0x80], R4 ;  /* 0x00008004160075a7 */ /* 0x000e6400080211ff */
[----:B-1----:R-:W-:Y:S05]  /*59a0*/  @!P1 BRA `(.L_x_97) ;  /* 0x0000001c001c9947 */ /* 0x002fea0003800000 */
.L_x_96:
[----:B------:R-:W-:Y:S05]  /*59b0*/  @!P0 BRA `(.L_x_98) ;  /* 0x0000000000408947 */ /* 0x000fea0003800000 */
[----:B------:R-:W1:Y:S01]  /*59c0*/  LDCU.64 UR8, c[0x4][0x70] ;  /* 0x01000e00ff0877ac */ /* 0x000e620008000a00 */
[----:B------:R-:W-:Y:S01]  /*59d0*/  MOV R15, 0x0 ;  /* 0x00000000000f7802 */ /* 0x000fe20000000f00 */
[----:B------:R-:W-:Y:S02]  /*59e0*/  HFMA2 R12, -RZ, RZ, 0, 5.9604644775390625e-08 ;  /* 0x00000001ff0c7431 */ /* 0x000fe400000001ff */
[----:B------:R-:W-:Y:S02]  /*59f0*/  IMAD.MOV.U32 R8, RZ, RZ, 0x192 ;  /* 0x00000192ff087424 */ /* 0x000fe400078e00ff */
[----:B------:R-:W-:Y:S01]  /*5a00*/  IMAD.MOV.U32 R13, RZ, RZ, RZ ;  /* 0x000000ffff0d7224 */ /* 0x000fe200078e00ff */
[----:B------:R-:W5:Y:S01]  /*5a10*/  LDCU.64 UR6, c[0x4][0x78] ;  /* 0x01000f00ff0677ac */ /* 0x000f620008000a00 */
[----:B------:R-:W2:Y:S01]  /*5a20*/  LDC.64 R14, c[0x4][R15] ;  /* 0x010000000f0e7b82 */ /* 0x000ea20000000a00 */
[----:B------:R-:W3:Y:S01]  /*5a30*/  LDCU.64 UR4, c[0x4][0x10] ;  /* 0x01000200ff0477ac */ /* 0x000ee20008000a00 */
[----:B-1----:R-:W-:Y:S01]  /*5a40*/  MOV R5, UR9 ;  /* 0x0000000900057c02 */ /* 0x002fe20008000f00 */
[----:B------:R-:W-:Y:S01]  /*5a50*/  IMAD.U32 R4, RZ, RZ, UR8 ;  /* 0x00000008ff047e24 */ /* 0x000fe2000f8e00ff */
[----:B-----5:R-:W-:Y:S01]  /*5a60*/  MOV R7, UR7 ;  /* 0x0000000700077c02 */ /* 0x020fe20008000f00 */
[----:B------:R-:W-:Y:S01]  /*5a70*/  IMAD.U32 R6, RZ, RZ, UR6 ;  /* 0x00000006ff067e24 */ /* 0x000fe2000f8e00ff */
[----:B---3--:R-:W-:Y:S01]  /*5a80*/  MOV R11, UR5 ;  /* 0x00000005000b7c02 */ /* 0x008fe20008000f00 */
[----:B------:R-:W-:Y:S02]  /*5a90*/  IMAD.U32 R10, RZ, RZ, UR4 ;  /* 0x00000004ff0a7e24 */ /* 0x000fe4000f8e00ff */
[----:B------:R-:W-:Y:S07]  /*5aa0*/  LEPC R20, `(.L_x_98) ;  /* 0x000000001014794e */ /* 0x000fee0000000000 */
[----:B--2-4-:R-:W-:Y:S05]  /*5ab0*/  CALL.ABS.NOINC R14 ;  /* 0x000000000e007343 */ /* 0x014fea0003c00000 */
.L_x_98:
[----:B------:R-:W-:Y:S01]  /*5ac0*/  LOP3.LUT P0, RZ, R131, 0x60, RZ, 0xc0, !PT ;  /* 0x0000006083ff7812 */ /* 0x000fe2000780c0ff */
[----:B------:R-:W-:Y:S05]  /*5ad0*/  WARPSYNC.ALL ;  /* 0x0000000000007948 */ /* 0x000fea0003800000 */
[----:B------:R-:W-:Y:S01]  /*5ae0*/  R2UR UR4, R2 ;  /* 0x00000000020472ca */ /* 0x000fe200000e0000 */
[----:B------:R-:W-:Y:S01]  /*5af0*/  BSSY.RECONVERGENT B0, `(.L_x_99) ;  /* 0x0000120000007945 */ /* 0x000fe20003800200 */
[----:B---3--:R-:W-:Y:S02]  /*5b00*/  F2FP.F16.E5M2.UNPACK_B R2, R32 ;  /* 0x00000020ff02723e */ /* 0x008fe400020004ff */
[-C--:B------:R-:W-:Y:S02]  /*5b10*/  F2FP.F16.E5M2.UNPACK_B R21, R33.reuse ;  /* 0x00000021ff15723e */ /* 0x080fe400020004ff */
[----:B------:R-:W-:Y:S01]  /*5b20*/  F2FP.F16.E5M2.UNPACK_B R12, R28 ;  /* 0x0000001cff0c723e */ /* 0x000fe200020004ff */
[----:B------:R-:W-:Y:S01]  /*5b30*/  HADD2.F32 R0, -RZ, R2.H0_H0 ;  /* 0x20000002ff007230 */ /* 0x000fe20000004100 */
[----:B------:R-:W-:Y:S01]  /*5b40*/  F2FP.F16.E5M2.UNPACK_B R32, R32.H1 ;  /* 0x00000020ff20723e */ /* 0x000fe200030004ff */
[--C-:B------:R-:W-:Y:S01]  /*5b50*/  HADD2.F32 R73, -RZ, R21.reuse.H0_H0 ;  /* 0x20000015ff497230 */ /* 0x100fe20000004100 */
[----:B------:R-:W-:Y:S01]  /*5b60*/  F2FP.F16.E5M2.UNPACK_B R33, R33.H1 ;  /* 0x00000021ff21723e */ /* 0x000fe200030004ff */
[----:B------:R-:W-:Y:S01]  /*5b70*/  HADD2.F32 R74, -RZ, R21.H1_H1 ;  /* 0x30000015ff4a7230 */ /* 0x000fe20000004100 */
[-C--:B------:R-:W-:Y:S01]  /*5b80*/  F2FP.F16.E5M2.UNPACK_B R20, R34.reuse ;  /* 0x00000022ff14723e */ /* 0x080fe200020004ff */
[--C-:B------:R-:W-:Y:S01]  /*5b90*/  HADD2.F32 R3, -RZ, R32.reuse.H0_H0 ;  /* 0x20000020ff037230 */ /* 0x100fe20000004100 */
[----:B------:R-:W-:Y:S01]  /*5ba0*/  F2FP.F16.E5M2.UNPACK_B R15, R34.H1 ;  /* 0x00000022ff0f723e */ /* 0x000fe200030004ff */
[----:B------:R-:W-:Y:S01]  /*5bb0*/  HADD2.F32 R72, -RZ, R32.H1_H1 ;  /* 0x30000020ff487230 */ /* 0x000fe20000004100 */
[-C--:B------:R-:W-:Y:S01]  /*5bc0*/  F2FP.F16.E5M2.UNPACK_B R14, R35.reuse ;  /* 0x00000023ff0e723e */ /* 0x080fe200020004ff */
[--C-:B------:R-:W-:Y:S01]  /*5bd0*/  HADD2.F32 R75, -RZ, R33.reuse.H0_H0 ;  /* 0x20000021ff4b7230 */ /* 0x100fe20000004100 */
[----:B------:R-:W-:Y:S01]  /*5be0*/  F2FP.F16.E5M2.UNPACK_B R13, R35.H1 ;  /* 0x00000023ff0d723e */ /* 0x000fe200030004ff */
[----:B------:R-:W-:Y:S01]  /*5bf0*/  HADD2.F32 R76, -RZ, R33.H1_H1 ;  /* 0x30000021ff4c7230 */ /* 0x000fe20000004100 */
[----:B------:R-:W-:Y:S01]  /*5c00*/  F2FP.F16.E5M2.UNPACK_B R28, R28.H1 ;  /* 0x0000001cff1c723e */ /* 0x000fe200030004ff */
[--C-:B------:R-:W-:Y:S01]  /*5c10*/  HADD2.F32 R77, -RZ, R20.reuse.H0_H0 ;  /* 0x20000014ff4d7230 */ /* 0x100fe20000004100 */
[-C--:B------:R-:W-:Y:S01]  /*5c20*/  F2FP.F16.E5M2.UNPACK_B R11, R29.reuse ;  /* 0x0000001dff0b723e */ /* 0x080fe200020004ff */
        /* <DEDUP_REMOVED lines=15> */
[----:B------:R-:W-:Y:S01]  /*5d20*/  R2UR UR5, R22 ;  /* 0x00000000160572ca */ /* 0x000fe200000e0000 */
        /* <DEDUP_REMOVED lines=29> */
[----:B------:R-:W-:Y:S01]  /*5f00*/  IADD3 R68, PT, PT, R68, 0x1, RZ ;  /* 0x0000000144447810 */ /* 0x000fe20007ffe0ff */
[--C-:B------:R-:W-:Y:S02]  /*5f10*/  HADD2.F32 R101, -RZ, R5.reuse.H0_H0 ;  /* 0x20000005ff657230 */ /* 0x100fe40000004100 */
[----:B------:R-:W-:Y:S02]  /*5f20*/  HADD2.F32 R102, -RZ, R5.H1_H1 ;  /* 0x30000005ff667230 */ /* 0x000fe40000004100 */
[--C-:B------:R-:W-:Y:S02]  /*5f30*/  HADD2.F32 R103, -RZ, R4.reuse.H0_H0 ;  /* 0x20000004ff677230 */ /* 0x100fe40000004100 */
[----:B------:R-:W-:Y:S02]  /*5f40*/  HADD2.F32 R104, -RZ, R4.H1_H1 ;  /* 0x30000004ff687230 */ /* 0x000fe40000004100 */
[----:B------:R-:W1:Y:S01]  /*5f50*/  LDTM.x64 R4, tmem[UR4] ;  /* 0x00000004000479ee */ /* 0x000e620008340000 */
[----:B------:R-:W-:Y:S01]  /*5f60*/  NOP ;  /* 0x0000000000007918 */ /* 0x000fe20000000000 */
[----:B------:R-:W-:Y:S01]  /*5f70*/  UIADD3 UR4, UPT, UPT, UR5, 0xa0, URZ ;  /* 0x000000a005047890 */ /* 0x000fe2000fffe0ff */
[----:B------:R-:W-:Y:S02]  /*5f80*/  HADD2.F32 R2, -RZ, R2.H1_H1 ;  /* 0x30000002ff027230 */ /* 0x000fe40000004100 */
[--C-:B------:R-:W-:Y:S01]  /*5f90*/  HADD2.F32 R105, -RZ, R106.reuse.H0_H0 ;  /* 0x2000006aff697230 */ /* 0x100fe20000004100 */
[----:B------:R-:W-:Y:S01]  /*5fa0*/  UPRMT UR4, UR61, 0x654, UR4 ;  /* 0x000006543d047896 */ /* 0x000fe20008000004 */
[----:B------:R-:W-:Y:S02]  /*5fb0*/  HADD2.F32 R106, -RZ, R106.H1_H1 ;  /* 0x3000006aff6a7230 */ /* 0x000fe40000004100 */
[--C-:B------:R-:W-:Y:S02]  /*5fc0*/  HADD2.F32 R109, -RZ, R110.reuse.H0_H0 ;  /* 0x2000006eff6d7230 */ /* 0x100fe40000004100 */
[----:B------:R-:W-:Y:S02]  /*5fd0*/  HADD2.F32 R110, -RZ, R110.H1_H1 ;  /* 0x3000006eff6e7230 */ /* 0x000fe40000004100 */
[--C-:B------:R-:W-:Y:S02]  /*5fe0*/  HADD2.F32 R113, -RZ, R114.reuse.H0_H0 ;  /* 0x20000072ff717230 */ /* 0x100fe40000004100 */
[----:B-1----:R-:W-:Y:S01]  /*5ff0*/  SYNCS.ARRIVE.TRANS64.RED.A1T0 RZ, [UR4], RZ ;  /* 0x000000ffffff79a7 */ /* 0x002fe20008100404 */
[----:B------:R-:W-:Y:S02]  /*6000*/  HADD2.F32 R114, -RZ, R114.H1_H1 ;  /* 0x30000072ff727230 */ /* 0x000fe40000004100 */
[--C-:B------:R-:W-:Y:S02]  /*6010*/  HADD2.F32 R117, -RZ, R118.reuse.H0_H0 ;  /* 0x20000076ff757230 */ /* 0x100fe40000004100 */
[----:B------:R-:W-:Y:S02]  /*6020*/  HADD2.F32 R118, -RZ, R118.H1_H1 ;  /* 0x30000076ff767230 */ /* 0x000fe40000004100 */
[--C-:B------:R-:W-:Y:S02]  /*6030*/  HADD2.F32 R121, -RZ, R122.reuse.H0_H0 ;  /* 0x2000007aff797230 */ /* 0x100fe40000004100 */
[C---:B----4-:R-:W-:Y:S01]  /*6040*/  FMUL R4, R70.reuse, R4 ;  /* 0x0000000446047220 */ /* 0x050fe20000400000 */
[C---:B------:R-:W-:Y:S01]  /*6050*/  FMUL R5, R70.reuse, R5 ;  /* 0x0000000546057220 */ /* 0x040fe20000400000 */
[C---:B------:R-:W-:Y:S01]  /*6060*/  FMUL R8, R70.reuse, R8 ;  /* 0x0000000846087220 */ /* 0x040fe20000400000 */
[C---:B------:R-:W-:Y:S01]  /*6070*/  FMUL R9, R70.reuse, R9 ;  /* 0x0000000946097220 */ /* 0x040fe20000400000 */
[C---:B------:R-:W-:Y:S01]  /*6080*/  FFMA R4, R71.reuse, R0, R4 ;  /* 0x0000000047047223 */ /* 0x040fe20000000004 */
[C---:B------:R-:W-:Y:S01]  /*6090*/  FFMA R5, R71.reuse, R2, R5 ;  /* 0x0000000247057223 */ /* 0x040fe20000000005 */
[C---:B------:R-:W-:Y:S01]  /*60a0*/  FMUL R12, R70.reuse, R12 ;  /* 0x0000000c460c7220 */ /* 0x040fe20000400000 */
[C---:B------:R-:W-:Y:S01]  /*60b0*/  FMUL R13, R70.reuse, R13 ;  /* 0x0000000d460d7220 */ /* 0x040fe20000400000 */
[C---:B------:R-:W-:Y:S01]  /*60c0*/  FMUL R16, R70.reuse, R16 ;  /* 0x0000001046107220 */ /* 0x040fe20000400000 */
[C---:B------:R-:W-:Y:S01]  /*60d0*/  FMUL R17, R70.reuse, R17 ;  /* 0x0000001146117220 */ /* 0x040fe20000400000 */
[C---:B------:R-:W-:Y:S01]  /*60e0*/  FMUL R0, R70.reuse, R20 ;  /* 0x0000001446007220 */ /* 0x040fe20000400000 */
[C---:B------:R-:W-:Y:S01]  /*60f0*/  FMUL R2, R70.reuse, R21 ;  /* 0x0000001546027220 */ /* 0x040fe20000400000 */
[C---:B------:R-:W-:Y:S01]  /*6100*/  FMUL R21, R70.reuse, R28 ;  /* 0x0000001c46157220 */ /* 0x040fe20000400000 */
[----:B------:R-:W-:Y:S02]  /*6110*/  HADD2.F32 R122, -RZ, R122.H1_H1 ;  /* 0x3000007aff7a7230 */ /* 0x000fe40000004100 */
[C---:B------:R-:W-:Y:S01]  /*6120*/  FMUL R6, R70.reuse, R6 ;  /* 0x0000000646067220 */ /* 0x040fe20000400000 */
[--C-:B------:R-:W-:Y:S02]  /*6130*/  HADD2.F32 R125, -RZ, R126.reuse.H0_H0 ;  /* 0x2000007eff7d7230 */ /* 0x100fe40000004100 */
[C---:B------:R-:W-:Y:S01]  /*6140*/  FMUL R7, R70.reuse, R7 ;  /* 0x0000000746077220 */ /* 0x040fe20000400000 */
[----:B------:R-:W-:Y:S02]  /*6150*/  HADD2.F32 R126, -RZ, R126.H1_H1 ;  /* 0x3000007eff7e7230 */ /* 0x000fe40000004100 */
[C---:B------:R-:W-:Y:S01]  /*6160*/  FFMA R6, R71.reuse, R3, R6 ;  /* 0x0000000347067223 */ /* 0x040fe20000000006 */
[C---:B------:R-:W-:Y:S01]  /*6170*/  FMUL R10, R70.reuse, R10 ;  /* 0x0000000a460a7220 */ /* 0x040fe20000400000 */
[C---:B------:R-:W-:Y:S01]  /*6180*/  FFMA R7, R71.reuse, R72, R7 ;  /* 0x0000004847077223 */ /* 0x040fe20000000007 */
[C---:B------:R-:W-:Y:S01]  /*6190*/  FFMA R8, R71.reuse, R73, R8 ;  /* 0x0000004947087223 */ /* 0x040fe20000000008 */
[C---:B------:R-:W-:Y:S01]  /*61a0*/  FFMA R9, R71.reuse, R74, R9 ;  /* 0x0000004a47097223 */ /* 0x040fe20000000009 */
[C---:B------:R-:W-:Y:S01]  /*61b0*/  FFMA R10, R71.reuse, R75, R10 ;  /* 0x0000004b470a7223 */ /* 0x040fe2000000000a */
[--C-:B------:R-:W-:Y:S02]  /*61c0*/  HADD2.F32 R74, -RZ, R129.reuse.H0_H0 ;  /* 0x20000081ff4a7230 */ /* 0x100fe40000004100 */
[C---:B------:R-:W-:Y:S01]  /*61d0*/  FMUL R11, R70.reuse, R11 ;  /* 0x0000000b460b7220 */ /* 0x040fe20000400000 */
[----:B------:R-:W-:Y:S02]  /*61e0*/  HADD2.F32 R75, -RZ, R129.H1_H1 ;  /* 0x30000081ff4b7230 */ /* 0x000fe40000004100 */
[C---:B------:R-:W-:Y:S01]  /*61f0*/  FMUL R14, R70.reuse, R14 ;  /* 0x0000000e460e7220 */ /* 0x040fe20000400000 */
[--C-:B------:R-:W-:Y:S02]  /*6200*/  HADD2.F32 R72, -RZ, R130.reuse.H0_H0 ;  /* 0x20000082ff487230 */ /* 0x100fe40000004100 */
[C---:B------:R-:W-:Y:S01]  /*6210*/  FFMA R11, R71.reuse, R76, R11 ;  /* 0x0000004c470b7223 */ /* 0x040fe2000000000b */
[C---:B------:R-:W-:Y:S01]  /*6220*/  FFMA R12, R71.reuse, R77, R12 ;  /* 0x0000004d470c7223 */ /* 0x040fe2000000000c */
[----:B------:R-:W-:Y:S01]  /*6230*/  FFMA R13, R71, R78, R13 ;  /* 0x0000004e470d7223 */ /* 0x000fe2000000000d */
[----:B------:R-:W-:Y:S01]  /*6240*/  F2FP.SATFINITE.E5M2.F32.PACK_AB_MERGE_C R76, R7, R6, RZ ;  /* 0x00000006074c723e */ /* 0x000fe200048060ff */
[----:B------:R-:W-:Y:S01]  /*6250*/  FFMA R14, R71, R79, R14 ;  /* 0x0000004f470e7223 */ /* 0x000fe2000000000e */
[----:B------:R-:W-:Y:S01]  /*6260*/  F2FP.SATFINITE.E5M2.F32.PACK_AB_MERGE_C R129, R11, R10, RZ ;  /* 0x0000000a0b81723e */ /* 0x000fe200048060ff */
[C---:B------:R-:W-:Y:S01]  /*6270*/  FMUL R7, R70.reuse, R24 ;  /* 0x0000001846077220 */ /* 0x040fe20000400000 */
[C---:B------:R-:W-:Y:S01]  /*6280*/  FMUL R10, R70.reuse, R25 ;  /* 0x00000019460a7220 */ /* 0x040fe20000400000 */
[C---:B------:R-:W-:Y:S01]  /*6290*/  FMUL R25, R70.reuse, R32 ;  /* 0x0000002046197220 */ /* 0x040fe20000400000 */
[----:B------:R-:W-:Y:S02]  /*62a0*/  HADD2.F32 R73, -RZ, R130.H1_H1 ;  /* 0x30000082ff497230 */ /* 0x000fe40000004100 */
[C---:B------:R-:W-:Y:S01]  /*62b0*/  FMUL R15, R70.reuse, R15 ;  /* 0x0000000f460f7220 */ /* 0x040fe20000400000 */
[C---:B------:R-:W-:Y:S01]  /*62c0*/  FMUL R18, R70.reuse, R18 ;  /* 0x0000001246127220 */ /* 0x040fe20000400000 */
[C---:B------:R-:W-:Y:S01]  /*62d0*/  FMUL R19, R70.reuse, R19 ;  /* 0x0000001346137220 */ /* 0x040fe20000400000 */
[C---:B------:R-:W-:Y:S01]  /*62e0*/  FMUL R3, R70.reuse, R22 ;  /* 0x0000001646037220 */ /* 0x040fe20000400000 */
[C---:B------:R-:W-:Y:S01]  /*62f0*/  FFMA R15, R71.reuse, R80, R15 ;  /* 0x00000050470f7223 */ /* 0x040fe2000000000f */
[C---:B------:R-:W-:Y:S01]  /*6300*/  FFMA R16, R71.reuse, R81, R16 ;  /* 0x0000005147107223 */ /* 0x040fe20000000010 */
[C---:B------:R-:W-:Y:S01]  /*6310*/  FFMA R17, R71.reuse, R82, R17 ;  /* 0x0000005247117223 */ /* 0x040fe20000000011 */
[C---:B------:R-:W-:Y:S01]  /*6320*/  FFMA R18, R71.reuse, R83, R18 ;  /* 0x0000005347127223 */ /* 0x040fe20000000012 */
        /* <DEDUP_REMOVED lines=16> */
[----:B------:R-:W-:Y:S01]  /*6430*/  FMUL R20, R70, R27 ;  /* 0x0000001b46147220 */ /* 0x000fe20000400000 */
[----:B------:R-:W-:Y:S01]  /*6440*/  F2FP.SATFINITE.E5M2.F32.PACK_AB_MERGE_C R3, R6, R3, RZ ;  /* 0x000000030603723e */ /* 0x000fe200048060ff */
[C---:B------:R-:W-:Y:S01]  /*6450*/  FMUL R23, R70.reuse, R30 ;  /* 0x0000001e46177220 */ /* 0x040fe20000400000 */
[C---:B------:R-:W-:Y:S01]  /*6460*/  FMUL R30, R70.reuse, R37 ;  /* 0x00000025461e7220 */ /* 0x040fe20000400000 */
[C---:B------:R-:W-:Y:S01]  /*6470*/  FFMA R20, R71.reuse, R92, R20 ;  /* 0x0000005c47147223 */ /* 0x040fe20000000014 */
[C---:B------:R-:W-:Y:S01]  /*6480*/  FFMA R21, R71.reuse, R93, R21 ;  /* 0x0000005d47157223 */ /* 0x040fe20000000015 */
[C---:B------:R-:W-:Y:S01]  /*6490*/  FFMA R22, R71.reuse, R94, R22 ;  /* 0x0000005e47167223 */ /* 0x040fe20000000016 */
[C---:B------:R-:W-:Y:S01]  /*64a0*/  FFMA R23, R71.reuse, R95, R23 ;  /* 0x0000005f47177223 */ /* 0x040fe20000000017 */
        /* <DEDUP_REMOVED lines=12> */
[----:B------:R-:W-:Y:S01]  /*6570*/  FMUL R38, R70, R45 ;  /* 0x0000002d46267220 */ /* 0x000fe20000400000 */
[C---:B------:R-:W-:Y:S01]  /*6580*/  FFMA R28, R71.reuse, R100, R28 ;  /* 0x00000064471c7223 */ /* 0x040fe2000000001c */
[----:B------:R-:W-:Y:S01]  /*6590*/  F2FP.SATFINITE.E5M2.F32.PACK_AB_MERGE_C R6, R22, R21, R6 ;  /* 0x000000151606723e */ /* 0x000fe20004806006 */
[C---:B------:R-:W-:Y:S01]  /*65a0*/  FFMA R29, R71.reuse, R101, R29 ;  /* 0x00000065471d7223 */ /* 0x040fe2000000001d */
[C---:B------:R-:W-:Y:S01]  /*65b0*/  FFMA R30, R71.reuse, R102, R30 ;  /* 0x00000066471e7223 */ /* 0x040fe2000000001e */
[----:B------:R-:W-:Y:S01]  /*65c0*/  FFMA R31, R71, R103, R31 ;  /* 0x00000067471f7223 */ /* 0x000fe2000000001f */
[C---:B------:R-:W-:Y:S01]  /*65d0*/  FMUL R45, R70.reuse, R52 ;  /* 0x00000034462d7220 */ /* 0x040fe20000400000 */
[C---:B------:R-:W-:Y:S01]  /*65e0*/  FMUL R52, R70.reuse, R59 ;  /* 0x0000003b46347220 */ /* 0x040fe20000400000 */
[C---:B------:R-:W-:Y:S01]  /*65f0*/  FMUL R59, R70.reuse, R66 ;  /* 0x00000042463b7220 */ /* 0x040fe20000400000 */
[----:B------:R-:W-:Y:S01]  /*6600*/  F2FP.SATFINITE.E5M2.F32.PACK_AB_MERGE_C R66, R13, R12, R14 ;  /* 0x0000000c0d42723e */ /* 0x000fe2000480600e */
[C---:B------:R-:W-:Y:S01]  /*6610*/  FMUL R32, R70.reuse, R39 ;  /* 0x0000002746207220 */ /* 0x040fe20000400000 */
[--C-:B------:R-:W-:Y:S02]  /*6620*/  HADD2.F32 R107, -RZ, R108.reuse.H0_H0 ;  /* 0x2000006cff6b7230 */ /* 0x100fe40000004100 */
[C---:B------:R-:W-:Y:S01]  /*6630*/  FMUL R35, R70.reuse, R42 ;  /* 0x0000002a46237220 */ /* 0x040fe20000400000 */
[----:B------:R-:W-:Y:S02]  /*6640*/  HADD2.F32 R108, -RZ, R108.H1_H1 ;  /* 0x3000006cff6c7230 */ /* 0x000fe40000004100 */
[C---:B------:R-:W-:Y:S01]  /*6650*/  FFMA R32, R71.reuse, R104, R32 ;  /* 0x0000006847207223 */ /* 0x040fe20000000020 */
[----:B------:R-:W-:Y:S01]  /*6660*/  FMUL R36, R70, R43 ;  /* 0x0000002b46247220 */ /* 0x000fe20000400000 */
[C---:B------:R-:W-:Y:S01]  /*6670*/  FFMA R33, R71.reuse, R105, R33 ;  /* 0x0000006947217223 */ /* 0x040fe20000000021 */
[C---:B------:R-:W-:Y:S01]  /*6680*/  FFMA R34, R71.reuse, R106, R34 ;  /* 0x0000006a47227223 */ /* 0x040fe20000000022 */
[--C-:B------:R-:W-:Y:S01]  /*6690*/  HADD2.F32 R111, -RZ, R112.reuse.H0_H0 ;  /* 0x20000070ff6f7230 */ /* 0x100fe20000004100 */
[----:B------:R-:W-:Y:S01]  /*66a0*/  F2FP.SATFINITE.E5M2.F32.PACK_AB_MERGE_C R32, R32, R31, RZ ;  /* 0x0000001f2020723e */ /* 0x000fe200048060ff */
[C---:B------:R-:W-:Y:S01]  /*66b0*/  FFMA R35, R71.reuse, R107, R35 ;  /* 0x0000006b47237223 */ /* 0x040fe20000000023 */
[----:B------:R-:W-:Y:S02]  /*66c0*/  HADD2.F32 R112, -RZ, R112.H1_H1 ;  /* 0x30000070ff707230 */ /* 0x000fe40000004100 */
[----:B------:R-:W-:Y:S01]  /*66d0*/  FMUL R39, R70, R46 ;  /* 0x0000002e46277220 */ /* 0x000fe20000400000 */
[----:B------:R-:W-:Y:S01]  /*66e0*/  F2FP.SATFINITE.E5M2.F32.PACK_AB_MERGE_C R32, R30, R29, R32 ;  /* 0x0000001d1e20723e */ /* 0x000fe20004806020 */
[C---:B------:R-:W-:Y:S01]  /*66f0*/  FFMA R36, R71.reuse, R108, R36 ;  /* 0x0000006c47247223 */ /* 0x040fe20000000024 */
[C---:B------:R-:W-:Y:S01]  /*6700*/  FMUL R40, R70.reuse, R47 ;  /* 0x0000002f46287220 */ /* 0x040fe20000400000 */
[C---:B------:R-:W-:Y:S01]  /*6710*/  FFMA R37, R71.reuse, R109, R37 ;  /* 0x0000006d47257223 */ /* 0x040fe20000000025 */
[C---:B------:R-:W-:Y:S01]  /*6720*/  FFMA R38, R71.reuse, R110, R38 ;  /* 0x0000006e47267223 */ /* 0x040fe20000000026 */
[C---:B------:R-:W-:Y:S01]  /*6730*/  FMUL R42, R70.reuse, R49 ;  /* 0x00000031462a7220 */ /* 0x040fe20000400000 */
[--C-:B------:R-:W-:Y:S02]  /*6740*/  HADD2.F32 R115, -RZ, R116.reuse.H0_H0 ;  /* 0x20000074ff737230 */ /* 0x100fe40000004100 */
[C---:B------:R-:W-:Y:S01]  /*6750*/  FFMA R39, R71.reuse, R111, R39 ;  /* 0x0000006f47277223 */ /* 0x040fe20000000027 */
[----:B------:R-:W-:Y:S02]  /*6760*/  HADD2.F32 R116, -RZ, R116.H1_H1 ;  /* 0x30000074ff747230 */ /* 0x000fe40000004100 */
[C---:B------:R-:W-:Y:S01]  /*6770*/  FMUL R43, R70.reuse, R50 ;  /* 0x00000032462b7220 */ /* 0x040fe20000400000 */
[C---:B------:R-:W-:Y:S01]  /*6780*/  FFMA R40, R71.reuse, R112, R40 ;  /* 0x0000007047287223 */ /* 0x040fe20000000028 */
[C---:B------:R-:W-:Y:S01]  /*6790*/  FMUL R44, R70.reuse, R51 ;  /* 0x00000033462c7220 */ /* 0x040fe20000400000 */
[C---:B------:R-:W-:Y:S01]  /*67a0*/  FFMA R41, R71.reuse, R113, R41 ;  /* 0x0000007147297223 */ /* 0x040fe20000000029 */
[C---:B------:R-:W-:Y:S01]  /*67b0*/  FMUL R50, R70.reuse, R57 ;  /* 0x0000003946327220 */ /* 0x040fe20000400000 */
[C---:B------:R-:W-:Y:S01]  /*67c0*/  FMUL R57, R70.reuse, R64 ;  /* 0x0000004046397220 */ /* 0x040fe20000400000 */
[----:B------:R-:W-:Y:S01]  /*67d0*/  FFMA R42, R71, R114, R42 ;  /* 0x00000072472a7223 */ /* 0x000fe2000000002a */
[C---:B------:R-:W-:Y:S01]  /*67e0*/  FMUL R46, R70.reuse, R53 ;  /* 0x00000035462e7220 */ /* 0x040fe20000400000 */
[--C-:B------:R-:W-:Y:S01]  /*67f0*/  HADD2.F32 R119, -RZ, R120.reuse.H0_H0 ;  /* 0x20000078ff777230 */ /* 0x100fe20000004100 */
[----:B------:R-:W-:Y:S01]  /*6800*/  F2FP.SATFINITE.E5M2.F32.PACK_AB_MERGE_C R64, R5, R4, R76 ;  /* 0x000000040540723e */ /* 0x000fe2000480604c */
[C---:B------:R-:W-:Y:S01]  /*6810*/  FMUL R51, R70.reuse, R58 ;  /* 0x0000003a46337220 */ /* 0x040fe20000400000 */
[C---:B------:R-:W-:Y:S01]  /*6820*/  FMUL R53, R70.reuse, R60 ;  /* 0x0000003c46357220 */ /* 0x040fe20000400000 */
[C---:B------:R-:W-:Y:S01]  /*6830*/  FFMA R43, R71.reuse, R115, R43 ;  /* 0x00000073472b7223 */ /* 0x040fe2000000002b */
[----:B------:R-:W-:Y:S02]  /*6840*/  HADD2.F32 R120, -RZ, R120.H1_H1 ;  /* 0x30000078ff787230 */ /* 0x000fe40000004100 */
[C---:B------:R-:W-:Y:S01]  /*6850*/  FMUL R47, R70.reuse, R54 ;  /* 0x00000036462f7220 */ /* 0x040fe20000400000 */
[C---:B------:R-:W-:Y:S01]  /*6860*/  FMUL R58, R70.reuse, R65 ;  /* 0x00000041463a7220 */ /* 0x040fe20000400000 */
[----:B------:R-:W-:Y:S01]  /*6870*/  FMUL R60, R70, R67 ;  /* 0x00000043463c7220 */ /* 0x000fe20000400000 */
[----:B------:R-:W-:Y:S01]  /*6880*/  F2FP.SATFINITE.E5M2.F32.PACK_AB_MERGE_C R5, R20, R11, RZ ;  /* 0x0000000b1405723e */ /* 0x000fe200048060ff */
[----:B------:R-:W-:Y:S01]  /*6890*/  FFMA R44, R71, R116, R44 ;  /* 0x00000074472c7223 */ /* 0x000fe2000000002c */
[C---:B------:R-:W-:Y:S01]  /*68a0*/  FMUL R48, R70.reuse, R55 ;  /* 0x0000003746307220 */ /* 0x040fe20000400000 */
[----:B------:R-:W-:Y:S01]  /*68b0*/  F2FP.SATFINITE.E5M2.F32.PACK_AB_MERGE_C R65, R9, R8, R129 ;  /* 0x000000080941723e */ /* 0x000fe20004806081 */
[----:B------:R-:W-:Y:S01]  /*68c0*/  FFMA R45, R71, R117, R45 ;  /* 0x00000075472d7223 */ /* 0x000fe2000000002d */
[----:B------:R-:W-:Y:S01]  /*68d0*/  F2FP.SATFINITE.E5M2.F32.PACK_AB_MERGE_C R67, R17, R16, R18 ;  /* 0x000000101143723e */ /* 0x000fe20004806012 */
[----:B------:R-:W-:Y:S01]  /*68e0*/  FMUL R49, R70, R56 ;  /* 0x0000003846317220 */ /* 0x000fe20000400000 */
[C---:B------:R-:W-:Y:S01]  /*68f0*/  FFMA R46, R71.reuse, R118, R46 ;  /* 0x00000076472e7223 */ /* 0x040fe2000000002e */
[--C-:B------:R-:W-:Y:S02]  /*6900*/  HADD2.F32 R123, -RZ, R124.reuse.H0_H0 ;  /* 0x2000007cff7b7230 */ /* 0x100fe40000004100 */
[C---:B------:R-:W-:Y:S01]  /*6910*/  FFMA R47, R71.reuse, R119, R47 ;  /* 0x00000077472f7223 */ /* 0x040fe2000000002f */
[----:B------:R1:W-:Y:S01]  /*6920*/  STS.128 [R140+UR44+0x2200], R64 ;  /* 0x002200408c007988 */ /* 0x0003e20008000c2c */
[----:B------:R-:W-:Y:S01]  /*6930*/  HADD2.F32 R124, -RZ, R124.H1_H1 ;  /* 0x3000007cff7c7230 */ /* 0x000fe20000004100 */
[----:B------:R-:W-:Y:S01]  /*6940*/  F2FP.SATFINITE.E5M2.F32.PACK_AB_MERGE_C R5, R10, R7, R5 ;  /* 0x000000070a05723e */ /* 0x000fe20004806005 */
[C---:B------:R-:W-:Y:S01]  /*6950*/  FFMA R48, R71.reuse, R120, R48 ;  /* 0x0000007847307223 */ /* 0x040fe20000000030 */
[----:B------:R-:W-:Y:S01]  /*6960*/  F2FP.SATFINITE.E5M2.F32.PACK_AB_MERGE_C R7, R28, R27, RZ ;  /* 0x0000001b1c07723e */ /* 0x000fe200048060ff */
        /* <DEDUP_REMOVED lines=8> */
[----:B------:R-:W-:Y:S01]  /*69f0*/  FMUL R56, R70, R63 ;  /* 0x0000003f46387220 */ /* 0x000fe20000400000 */
[----:B------:R-:W-:Y:S01]  /*6a00*/  F2FP.SATFINITE.E5M2.F32.PACK_AB_MERGE_C R4, R2, R0, R3 ;  /* 0x000000000204723e */ /* 0x000fe20004806003 */
[C---:B------:R-:W-:Y:S01]  /*6a10*/  FFMA R53, R71.reuse, R125, R53 ;  /* 0x0000007d47357223 */ /* 0x040fe20000000035 */
[----:B------:R-:W-:Y:S01]  /*6a20*/  F2FP.SATFINITE.E5M2.F32.PACK_AB_MERGE_C R7, R26, R25, R7 ;  /* 0x000000191a07723e */ /* 0x000fe20004806007 */
[C---:B------:R-:W-:Y:S01]  /*6a30*/  FFMA R54, R71.reuse, R126, R54 ;  /* 0x0000007e47367223 */ /* 0x040fe20000000036 */
[C---:B------:R-:W-:Y:S01]  /*6a40*/  FFMA R55, R71.reuse, R127, R55 ;  /* 0x0000007f47377223 */ /* 0x040fe20000000037 */
[----:B------:R-:W-:Y:S01]  /*6a50*/  F2FP.SATFINITE.E5M2.F32.PACK_AB_MERGE_C R35, R36, R35, RZ ;  /* 0x000000232423723e */ /* 0x000fe200048060ff */
[C---:B------:R-:W-:Y:S01]  /*6a60*/  FFMA R56, R71.reuse, R128, R56 ;  /* 0x0000008047387223 */ /* 0x040fe20000000038 */
[----:B------:R1:W-:Y:S01]  /*6a70*/  STS.128 [R149+0x2010], R4 ;  /* 0x0020100495007388 */ /* 0x0003e20000000c00 */
[----:B------:R-:W-:Y:S01]  /*6a80*/  F2FP.SATFINITE.E5M2.F32.PACK_AB_MERGE_C R39, R40, R39, RZ ;  /* 0x000000272827723e */ /* 0x000fe200048060ff */
[C---:B------:R-:W-:Y:S01]  /*6a90*/  FFMA R57, R71.reuse, R72, R57 ;  /* 0x0000004847397223 */ /* 0x040fe20000000039 */
[----:B------:R-:W-:Y:S01]  /*6aa0*/  F2FP.SATFINITE.E5M2.F32.PACK_AB_MERGE_C R43, R44, R43, RZ ;  /* 0x0000002b2c2b723e */ /* 0x000fe200048060ff */
[C---:B------:R-:W-:Y:S01]  /*6ab0*/  FFMA R58, R71.reuse, R73, R58 ;  /* 0x00000049473a7223 */ /* 0x040fe2000000003a */
[C---:B------:R-:W-:Y:S01]  /*6ac0*/  FFMA R59, R71.reuse, R74, R59 ;  /* 0x0000004a473b7223 */ /* 0x040fe2000000003b */
[----:B------:R-:W-:Y:S01]  /*6ad0*/  F2FP.SATFINITE.E5M2.F32.PACK_AB_MERGE_C R33, R34, R33, R35 ;  /* 0x000000212221723e */ /* 0x000fe20004806023 */
[----:B------:R-:W-:Y:S01]  /*6ae0*/  FFMA R60, R71, R75, R60 ;  /* 0x0000004b473c7223 */ /* 0x000fe2000000003c */
[----:B------:R-:W-:Y:S02]  /*6af0*/  F2FP.SATFINITE.E5M2.F32.PACK_AB_MERGE_C R34, R38, R37, R39 ;  /* 0x000000252622723e */ /* 0x000fe40004806027 */
[----:B------:R-:W-:Y:S02]  /*6b00*/  F2FP.SATFINITE.E5M2.F32.PACK_AB_MERGE_C R35, R42, R41, R43 ;  /* 0x000000292a23723e */ /* 0x000fe4000480602b */
[----:B------:R-:W-:Y:S02]  /*6b10*/  F2FP.SATFINITE.E5M2.F32.PACK_AB_MERGE_C R51, R52, R51, RZ ;  /* 0x000000333433723e */ /* 0x000fe400048060ff */
[----:B------:R-:W-:Y:S01]  /*6b20*/  F2FP.SATFINITE.E5M2.F32.PACK_AB_MERGE_C R48, R48, R47, RZ ;  /* 0x0000002f3030723e */ /* 0x000fe200048060ff */
[----:B------:R1:W-:Y:S01]  /*6b30*/  STS.128 [R148+0x2020], R32 ;  /* 0x0020202094007388 */ /* 0x0003e20000000c00 */
[----:B------:R-:W-:Y:S02]  /*6b40*/  F2FP.SATFINITE.E5M2.F32.PACK_AB_MERGE_C R55, R56, R55, RZ ;  /* 0x000000373837723e */ /* 0x000fe400048060ff */
[----:B------:R-:W-:Y:S02]  /*6b50*/  F2FP.SATFINITE.E5M2.F32.PACK_AB_MERGE_C R59, R60, R59, RZ ;  /* 0x0000003b3c3b723e */ /* 0x000fe400048060ff */
[----:B------:R-:W-:Y:S02]  /*6b60*/  F2FP.SATFINITE.E5M2.F32.PACK_AB_MERGE_C R49, R50, R49, R51 ;  /* 0x000000313231723e */ /* 0x000fe40004806033 */
[----:B------:R-:W-:Y:S02]  /*6b70*/  F2FP.SATFINITE.E5M2.F32.PACK_AB_MERGE_C R48, R46, R45, R48 ;  /* 0x0000002d2e30723e */ /* 0x000fe40004806030 */
[----:B------:R-:W-:Y:S02]  /*6b80*/  F2FP.SATFINITE.E5M2.F32.PACK_AB_MERGE_C R50, R54, R53, R55 ;  /* 0x000000353632723e */ /* 0x000fe40004806037 */
[----:B------:R-:W-:Y:S05]  /*6b90*/  F2FP.SATFINITE.E5M2.F32.PACK_AB_MERGE_C R51, R58, R57, R59 ;  /* 0x000000393a33723e */ /* 0x000fea000480603b */
[----:B------:R1:W-:Y:S01]  /*6ba0*/  STS.128 [R147+0x2030], R48 ;  /* 0x0020303093007388 */ /* 0x0003e20000000c00 */
[----:B------:R-:W-:Y:S01]  /*6bb0*/  @!PT LDS RZ, [RZ] ;  /* 0x00000000fffff984 */ /* 0x000fe20000000800 */
[----:B------:R-:W-:Y:S01]  /*6bc0*/  @!PT LDS RZ, [RZ] ;  /* 0x00000000fffff984 */ /* 0x000fe20000000800 */
[----:B------:R-:W-:Y:S01]  /*6bd0*/  @!PT LDS RZ, [RZ] ;  /* 0x00000000fffff984 */ /* 0x000fe20000000800 */
[----:B------:R-:W-:Y:S01]  /*6be0*/  @!PT LDS RZ, [RZ] ;  /* 0x00000000fffff984 */ /* 0x000fe20000000800 */
[----:B------:R3:W-:Y:S07]  /*6bf0*/  MEMBAR.ALL.CTA ;  /* 0x0000000000007992 */ /* 0x0007ee0000008000 */
[----:B---3--:R-:W3:Y:S02]  /*6c00*/  FENCE.VIEW.ASYNC.S ;  /* 0x00000000000073c6 */ /* 0x008ee40000000000 */
[----:B---3--:R-:W-:Y:S06]  /*6c10*/  BAR.SYNC.DEFER_BLOCKING 0x1, 0x80 ;  /* 0x0042000000007b1d */ /* 0x008fec0000010000 */
[----:B------:R-:W-:Y:S05]  /*6c20*/  @P0 BRA `(.L_x_100) ;  /* 0x0000000000300947 */ /* 0x000fea0003800000 */
[----:B------:R-:W-:Y:S02]  /*6c30*/  UIADD3 UR4, UPT, UPT, UR44, 0x2200, URZ ;  /* 0x000022002c047890 */ /* 0x000fe4000fffe0ff */
[----:B------:R-:W-:Y:S02]  /*6c40*/  USHF.L.U32 UR9, UR45, 0x6, URZ ;  /* 0x000000062d097899 */ /* 0x000fe400080006ff */
[----:B------:R-:W-:Y:S02]  /*6c50*/  USHF.L.U32 UR10, UR46, 0x7, URZ ;  /* 0x000000072e0a7899 */ /* 0x000fe400080006ff */
[----:B------:R-:W-:Y:S01]  /*6c60*/  MOV R150, UR4 ;  /* 0x0000000400967c02 */ /* 0x000fe20008000f00 */
[----:B------:R-:W-:Y:S01]  /*6c70*/  UIADD3 UR4, UP0, UPT, UR62, 0x680, URZ ;  /* 0x000006803e047890 */ /* 0x000fe2000ff1e0ff */
[----:B------:R-:W-:Y:S02]  /*6c80*/  UMOV UR11, UR36 ;  /* 0x00000024000b7c82 */ /* 0x000fe40008000000 */
[----:B------:R-:W-:Y:S01]  /*6c90*/  R2UR UR8, R150 ;  /* 0x00000000960872ca */ /* 0x000fe200000e0000 */
[----:B------:R-:W-:Y:S11]  /*6ca0*/  UIADD3.X UR5, UPT, UPT, URZ, UR63, URZ, UP0, !UPT ;  /* 0x0000003fff057290 */ /* 0x000ff600087fe4ff */
[----:B------:R-:W-:Y:S01]  /*6cb0*/  @!UPT UIADD3 URZ, UPT, UPT, URZ, URZ, URZ ;  /* 0x000000fffffff290 */ /* 0x000fe2000fffe0ff */
[----:B------:R3:W-:Y:S01]  /*6cc0*/  UTMASTG.3D [UR8], [UR4] ;  /* 0x00000008040073b5 */ /* 0x0007e20008010000 */
[----:B------:R0:W-:Y:S01]  /*6cd0*/  UTMACMDFLUSH ;  /* 0x00000000000079b7 */ /* 0x0001e20000000000 */
[----:B---3--:R-:W-:Y:S04]  /*6ce0*/  DEPBAR.LE SB0, 0x0 ;  /* 0x000080000000791a */ /* 0x008fe80000000000 */
.L_x_100:
[----:B------:R-:W-:Y:S05]  /*6cf0*/  BSYNC.RECONVERGENT B0 ;  /* 0x0000000000007941 */ /* 0x000fea0003800200 */
.L_x_99:
[----:B------:R-:W-:Y:S01]  /*6d00*/  BAR.SYNC.DEFER_BLOCKING 0x1, 0x80 ;  /* 0x0042000000007b1d */ /* 0x000fe20000010000 */
[----:B------:R-:W-:Y:S01]  /*6d10*/  ISETP.NE.AND P0, PT, R143, 0x2, PT ;  /* 0x000000028f00780c */ /* 0x000fe20003f05270 */
[----:B------:R-:W-:Y:S01]  /*6d20*/  UISETP.NE.AND UP0, UPT, UR47, URZ, UPT ;  /* 0x000000ff2f00728c */ /* 0x000fe2000bf05270 */
[----:B------:R-:W-:Y:S01]  /*6d30*/  ISETP.NE.AND P1, PT, R68, 0x4, PT ;  /* 0x000000044400780c */ /* 0x000fe20003f25270 */
[----:B------:R-:W-:Y:S01]  /*6d40*/  UIADD3 UR45, UPT, UPT, UR37, UR55, URZ ;  /* 0x00000037252d7290 */ /* 0x000fe2000fffe0ff */
[----:B------:R-:W-:Y:S01]  /*6d50*/  SEL R2, RZ, 0x1, P0 ;  /* 0x00000001ff027807 */ /* 0x000fe20000000000 */
[----:B------:R-:W-:Y:S01]  /*6d60*/  UIADD3 UR46, UPT, UPT, UR38, UR58, URZ ;  /* 0x0000003a262e7290 */ /* 0x000fe2000fffe0ff */
[----:B------:R-:W-:Y:S02]  /*6d70*/  SEL R0, RZ, 0x1, P1 ;  /* 0x00000001ff007807 */ /* 0x000fe40000800000 */
[----:B------:R-:W-:Y:S02]  /*6d80*/  LOP3.LUT R145, R145, R2, RZ, 0x3c, !PT ;  /* 0x0000000291917212 */ /* 0x000fe400078e3cff */
[----:B------:R-:W-:Y:S02]  /*6d90*/  LOP3.LUT R146, R146, R0, RZ, 0x3c, !PT ;  /* 0x0000000092927212 */ /* 0x000fe400078e3cff */
[----:B------:R-:W-:Y:S02]  /*6da0*/  SEL R143, R143, RZ, P0 ;  /* 0x000000ff8f8f7207 */ /* 0x000fe40000000000 */
[----:B------:R-:W-:Y:S01]  /*6db0*/  SEL R68, R68, RZ, P1 ;  /* 0x000000ff44447207 */ /* 0x000fe20000800000 */
[----:B------:R-:W-:Y:S01]  /*6dc0*/  UMOV UR36, UR54 ;  /* 0x0000003600247c82 */ /* 0x000fe20008000000 */
[----:B------:R-:W-:Y:S05]  /*6dd0*/  BRA.U UP0, `(.L_x_101) ;  /* 0xffffffdd00187547 */ /* 0x000fea000b83ffff */
[----:B------:R-:W-:Y:S05]  /*6de0*/  EXIT ;  /* 0x000000000000794d */ /* 0x000fea0003800000 */
.L_x_24:
[----:B-1----:R1:W2:Y:S02]  /*6df0*/  SYNCS.PHASECHK.TRANS64.TRYWAIT P0, [R0+URZ+0xd0], R2 ;  /* 0x0000d002000075a7 */ /* 0x0022a400080011ff */
[----:B--2---:R-:W-:Y:S05]  /*6e00*/  @!P0 NANOSLEEP.SYNCS 0x989680 ;  /* 0x009896800000895d */ /* 0x004fea0003900000 */
[----:B------:R-:W2:Y:S02]  /*6e10*/  @!P0 SYNCS.PHASECHK.TRANS64 P0, [R0+URZ+0xd0], R2 ;  /* 0x0000d002000085a7 */ /* 0x000ea400080010ff */
[----:B--2---:R-:W-:Y:S05]  /*6e20*/  @!P0 BRA `(.L_x_24) ;  /* 0xfffffffc00f08947 */ /* 0x004fea000383ffff */
[----:B------:R-:W-:Y:S05]  /*6e30*/  BRA `(.L_x_102) ;  /* 0xffffffa800747947 */ /* 0x000fea000383ffff */
.L_x_27:
[----:B-1----:R-:W-:-:S07]  /*6e40*/  MOV R0, UR33 ;  /* 0x0000002100007c02 */ /* 0x002fce0008000f00 */
.L_x_103:
[----:B-1----:R1:W2:Y:S02]  /*6e50*/  SYNCS.PHASECHK.TRANS64.TRYWAIT P0, [R0+URZ+0x20], R3 ;  /* 0x00002003000075a7 */ /* 0x0022a400080011ff */
[----:B--2---:R-:W-:Y:S05]  /*6e60*/  @!P0 NANOSLEEP.SYNCS 0x989680 ;  /* 0x009896800000895d */ /* 0x004fea0003900000 */
[----:B------:R-:W2:Y:S02]  /*6e70*/  @!P0 SYNCS.PHASECHK.TRANS64 P0, [R0+URZ+0x20], R3 ;  /* 0x00002003000085a7 */ /* 0x000ea400080010ff */
[----:B--2---:R-:W-:Y:S05]  /*6e80*/  @!P0 BRA `(.L_x_103) ;  /* 0xfffffffc00f08947 */ /* 0x004fea000383ffff */
[----:B------:R-:W-:Y:S05]  /*6e90*/  BRA `(.L_x_26) ;  /* 0xffffffa800b47947 */ /* 0x000fea000383ffff */
.L_x_34:
[----:B-1----:R-:W-:-:S07]  /*6ea0*/  MOV R0, UR17 ;  /* 0x0000001100007c02 */ /* 0x002fce0008000f00 */
.L_x_104:
[----:B-1----:R1:W2:Y:S02]  /*6eb0*/  SYNCS.PHASECHK.TRANS64.TRYWAIT P0, [R0+URZ+0x20], R3 ;  /* 0x00002003000075a7 */ /* 0x0022a400080011ff */
[----:B--2---:R-:W-:Y:S05]  /*6ec0*/  @!P0 NANOSLEEP.SYNCS 0x989680 ;  /* 0x009896800000895d */ /* 0x004fea0003900000 */
[----:B------:R-:W2:Y:S02]  /*6ed0*/  @!P0 SYNCS.PHASECHK.TRANS64 P0, [R0+URZ+0x20], R3 ;  /* 0x00002003000085a7 */ /* 0x000ea400080010ff */
[----:B--2---:R-:W-:Y:S05]  /*6ee0*/  @!P0 BRA `(.L_x_104) ;  /* 0xfffffffc00f08947 */ /* 0x004fea000383ffff */
[----:B------:R-:W-:Y:S05]  /*6ef0*/  BRA `(.L_x_33) ;  /* 0xffffffac00707947 */ /* 0x000fea000383ffff */
.L_x_39:
[----:B-1----:R1:W2:Y:S02]  /*6f00*/  SYNCS.PHASECHK.TRANS64.TRYWAIT P0, [R3+URZ+0x60], R0 ;  /* 0x00006000030075a7 */ /* 0x0022a400080011ff */
[----:B--2---:R-:W-:Y:S05]  /*6f10*/  @!P0 NANOSLEEP.SYNCS 0x989680 ;  /* 0x009896800000895d */ /* 0x004fea0003900000 */
[----:B------:R-:W2:Y:S02]  /*6f20*/  @!P0 SYNCS.PHASECHK.TRANS64 P0, [R3+URZ+0x60], R0 ;  /* 0x00006000030085a7 */ /* 0x000ea400080010ff */
[----:B--2---:R-:W-:Y:S05]  /*6f30*/  @!P0 BRA `(.L_x_39) ;  /* 0xfffffffc00f08947 */ /* 0x004fea000383ffff */
[----:B------:R-:W-:Y:S05]  /*6f40*/  BRA `(.L_x_105) ;  /* 0xffffffb000107947 */ /* 0x000fea000383ffff */
.L_x_43:
[----:B------:R-:W-:-:S07]  /*6f50*/  MOV R0, UR4 ;  /* 0x0000000400007c02 */ /* 0x000fce0008000f00 */
.L_x_106:
[----:B-1----:R1:W2:Y:S02]  /*6f60*/  SYNCS.PHASECHK.TRANS64.TRYWAIT P0, [R0+URZ], R2 ;  /* 0x00000002000075a7 */ /* 0x0022a400080011ff */
[----:B--2---:R-:W-:Y:S05]  /*6f70*/  @!P0 NANOSLEEP.SYNCS 0x989680 ;  /* 0x009896800000895d */ /* 0x004fea0003900000 */
[----:B------:R-:W2:Y:S02]  /*6f80*/  @!P0 SYNCS.PHASECHK.TRANS64 P0, [R0+URZ], R2 ;  /* 0x00000002000085a7 */ /* 0x000ea400080010ff */
[----:B--2---:R-:W-:Y:S05]  /*6f90*/  @!P0 BRA `(.L_x_106) ;  /* 0xfffffffc00f08947 */ /* 0x004fea000383ffff */
[----:B------:R-:W-:Y:S05]  /*6fa0*/  BRA `(.L_x_107) ;  /* 0xffffffb400b47947 */ /* 0x000fea000383ffff */
.L_x_44:
[----:B------:R-:W-:-:S07]  /*6fb0*/  MOV R0, UR5 ;  /* 0x0000000500007c02 */ /* 0x000fce0008000f00 */
.L_x_108:
[----:B-1----:R1:W2:Y:S02]  /*6fc0*/  SYNCS.PHASECHK.TRANS64.TRYWAIT P0, [R0+URZ], R3 ;  /* 0x00000003000075a7 */ /* 0x0022a400080011ff */
[----:B--2---:R-:W-:Y:S05]  /*6fd0*/  @!P0 NANOSLEEP.SYNCS 0x989680 ;  /* 0x009896800000895d */ /* 0x004fea0003900000 */
[----:B------:R-:W2:Y:S02]  /*6fe0*/  @!P0 SYNCS.PHASECHK.TRANS64 P0, [R0+URZ], R3 ;  /* 0x00000003000085a7 */ /* 0x000ea400080010ff */
[----:B--2---:R-:W-:Y:S05]  /*6ff0*/  @!P0 BRA `(.L_x_108) ;  /* 0xfffffffc00f08947 */ /* 0x004fea000383ffff */
[----:B------:R-:W-:Y:S05]  /*7000*/  BRA `(.L_x_109) ;  /* 0xffffffb400c07947 */ /* 0x000fea000383ffff */
.L_x_45:
[----:B------:R-:W-:-:S07]  /*7010*/  MOV R0, UR5 ;  /* 0x0000000500007c02 */ /* 0x000fce0008000f00 */
.L_x_110:
[----:B-1----:R1:W2:Y:S02]  /*7020*/  SYNCS.PHASECHK.TRANS64.TRYWAIT P0, [R0+URZ], R3 ;  /* 0x00000003000075a7 */ /* 0x0022a400080011ff */
[----:B--2---:R-:W-:Y:S05]  /*7030*/  @!P0 NANOSLEEP.SYNCS 0x989680 ;  /* 0x009896800000895d */ /* 0x004fea0003900000 */
[----:B------:R-:W2:Y:S02]  /*7040*/  @!P0 SYNCS.PHASECHK.TRANS64 P0, [R0+URZ], R3 ;  /* 0x00000003000085a7 */ /* 0x000ea400080010ff */
[----:B--2---:R-:W-:Y:S05]  /*7050*/  @!P0 BRA `(.L_x_110) ;  /* 0xfffffffc00f08947 */ /* 0x004fea000383ffff */
[----:B------:R-:W-:Y:S05]  /*7060*/  BRA `(.L_x_111) ;  /* 0xffffffb400cc7947 */ /* 0x000fea000383ffff */
.L_x_48:
[----:B-1----:R1:W2:Y:S02]  /*7070*/  SYNCS.PHASECHK.TRANS64.TRYWAIT P0, [R2+URZ+0xc0], R4 ;  /* 0x0000c004020075a7 */ /* 0x0022a400080011ff */
[----:B--2---:R-:W-:Y:S05]  /*7080*/  @!P0 NANOSLEEP.SYNCS 0x989680 ;  /* 0x009896800000895d */ /* 0x004fea0003900000 */
[----:B------:R-:W2:Y:S02]  /*7090*/  @!P0 SYNCS.PHASECHK.TRANS64 P0, [R2+URZ+0xc0], R4 ;  /* 0x0000c004020085a7 */ /* 0x000ea400080010ff */
[----:B--2---:R-:W-:Y:S05]  /*70a0*/  @!P0 BRA `(.L_x_48) ;  /* 0xfffffffc00f08947 */ /* 0x004fea000383ffff */
[----:B------:R-:W-:Y:S05]  /*70b0*/  BRA `(.L_x_112) ;  /* 0xffffffb800287947 */ /* 0x000fea000383ffff */
.L_x_49:
[----:B------:R-:W-:-:S07]  /*70c0*/  MOV R2, UR4 ;  /* 0x0000000400027c02 */ /* 0x000fce0008000f00 */
.L_x_113:
[----:B-1----:R1:W2:Y:S02]  /*70d0*/  SYNCS.PHASECHK.TRANS64.TRYWAIT P0, [R2+URZ+0x70], R5 ;  /* 0x00007005020075a7 */ /* 0x0022a400080011ff */
[----:B--2---:R-:W-:Y:S05]  /*70e0*/  @!P0 NANOSLEEP.SYNCS 0x989680 ;  /* 0x009896800000895d */ /* 0x004fea0003900000 */
[----:B------:R-:W2:Y:S02]  /*70f0*/  @!P0 SYNCS.PHASECHK.TRANS64 P0, [R2+URZ+0x70], R5 ;  /* 0x00007005020085a7 */ /* 0x000ea400080010ff */
[----:B--2---:R-:W-:Y:S05]  /*7100*/  @!P0 BRA `(.L_x_113) ;  /* 0xfffffffc00f08947 */ /* 0x004fea000383ffff */
[----:B------:R-:W-:Y:S05]  /*7110*/  BRA `(.L_x_114) ;  /* 0xffffffb800387947 */ /* 0x000fea000383ffff */
.L_x_50:
[----:B-1----:R1:W2:Y:S02]  /*7120*/  SYNCS.PHASECHK.TRANS64.TRYWAIT P1, [R2+URZ+0x60], R4 ;  /* 0x00006004020075a7 */ /* 0x0022a400080211ff */
[----:B--2---:R-:W-:Y:S05]  /*7130*/  @!P1 NANOSLEEP.SYNCS 0x989680 ;  /* 0x009896800000995d */ /* 0x004fea0003900000 */
[----:B------:R-:W2:Y:S02]  /*7140*/  @!P1 SYNCS.PHASECHK.TRANS64 P1, [R2+URZ+0x60], R4 ;  /* 0x00006004020095a7 */ /* 0x000ea400080210ff */
[----:B--2---:R-:W-:Y:S05]  /*7150*/  @!P1 BRA `(.L_x_50) ;  /* 0xfffffffc00f09947 */ /* 0x004fea000383ffff */
[----:B------:R-:W-:Y:S05]  /*7160*/  BRA `(.L_x_115) ;  /* 0xffffffb800687947 */ /* 0x000fea000383ffff */
.L_x_53:
[----:B------:R-:W-:-:S07]  /*7170*/  MOV R0, UR4 ;  /* 0x0000000400007c02 */ /* 0x000fce0008000f00 */
.L_x_116:
[----:B-1----:R1:W2:Y:S02]  /*7180*/  SYNCS.PHASECHK.TRANS64.TRYWAIT P0, [R0+URZ+0x70], R2 ;  /* 0x00007002000075a7 */ /* 0x0022a400080011ff */
[----:B--2---:R-:W-:Y:S05]  /*7190*/  @!P0 NANOSLEEP.SYNCS 0x989680 ;  /* 0x009896800000895d */ /* 0x004fea0003900000 */
[----:B------:R-:W2:Y:S02]  /*71a0*/  @!P0 SYNCS.PHASECHK.TRANS64 P0, [R0+URZ+0x70], R2 ;  /* 0x00007002000085a7 */ /* 0x000ea400080010ff */
[----:B--2---:R-:W-:Y:S05]  /*71b0*/  @!P0 BRA `(.L_x_116) ;  /* 0xfffffffc00f08947 */ /* 0x004fea000383ffff */
[----:B------:R-:W-:Y:S05]  /*71c0*/  BRA `(.L_x_52) ;  /* 0xffffffb800bc7947 */ /* 0x000fea000383ffff */
.L_x_60:
[----:B-1----:R1:W2:Y:S02]  /*71d0*/  SYNCS.PHASECHK.TRANS64.TRYWAIT P1, [R0+URZ+0x60], R2 ;  /* 0x00006002000075a7 */ /* 0x0022a400080211ff */
[----:B--2---:R-:W-:Y:S05]  /*71e0*/  @!P1 NANOSLEEP.SYNCS 0x989680 ;  /* 0x009896800000995d */ /* 0x004fea0003900000 */
[----:B------:R-:W2:Y:S02]  /*71f0*/  @!P1 SYNCS.PHASECHK.TRANS64 P1, [R0+URZ+0x60], R2 ;  /* 0x00006002000095a7 */ /* 0x000ea400080210ff */
[----:B--2---:R-:W-:Y:S05]  /*7200*/  @!P1 BRA `(.L_x_60) ;  /* 0xfffffffc00f09947 */ /* 0x004fea000383ffff */
[----:B------:R-:W-:Y:S05]  /*7210*/  BRA `(.L_x_117) ;  /* 0xffffffc000187947 */ /* 0x000fea000383ffff */
.L_x_61:
[----:B------:R-:W-:-:S07]  /*7220*/  MOV R2, UR18 ;  /* 0x0000001200027c02 */ /* 0x000fce0008000f00 */
.L_x_118:
[----:B-1----:R1:W2:Y:S02]  /*7230*/  SYNCS.PHASECHK.TRANS64.TRYWAIT P0, [R2+URZ+0xa0], R0 ;  /* 0x0000a000020075a7 */ /* 0x0022a400080011ff */
[----:B--2---:R-:W-:Y:S05]  /*7240*/  @!P0 NANOSLEEP.SYNCS 0x989680 ;  /* 0x009896800000895d */ /* 0x004fea0003900000 */
[----:B------:R-:W2:Y:S02]  /*7250*/  @!P0 SYNCS.PHASECHK.TRANS64 P0, [R2+URZ+0xa0], R0 ;  /* 0x0000a000020085a7 */ /* 0x000ea400080010ff */
[----:B--2---:R-:W-:Y:S05]  /*7260*/  @!P0 BRA `(.L_x_118) ;  /* 0xfffffffc00f08947 */ /* 0x004fea000383ffff */
[----:B------:R-:W-:Y:S05]  /*7270*/  BRA `(.L_x_119) ;  /* 0xffffffc0004c7947 */ /* 0x000fea000383ffff */
.L_x_64:
[----:B------:R-:W-:Y:S07]  /*7280*/  MOV R0, UR6 ;  /* 0x0000000600007c02 */ /* 0x000fee0008000f00 */
.L_x_120:
[----:B-1----:R1:W2:Y:S02]  /*7290*/  SYNCS.PHASECHK.TRANS64.TRYWAIT P0, [R0+URZ], R2 ;  /* 0x00000002000075a7 */ /* 0x0022a400080011ff */
[----:B--2---:R-:W-:Y:S05]  /*72a0*/  @!P0 NANOSLEEP.SYNCS 0x989680 ;  /* 0x009896800000895d */ /* 0x004fea0003900000 */
[----:B------:R-:W2:Y:S02]  /*72b0*/  @!P0 SYNCS.PHASECHK.TRANS64 P0, [R0+URZ], R2 ;  /* 0x00000002000085a7 */ /* 0x000ea400080010ff */
[----:B--2---:R-:W-:Y:S05]  /*72c0*/  @!P0 BRA `(.L_x_120) ;  /* 0xfffffffc00f08947 */ /* 0x004fea000383ffff */
[----:B------:R-:W-:Y:S05]  /*72d0*/  BRA `(.L_x_63) ;  /* 0xffffffc0006c7947 */ /* 0x000fea000383ffff */
.L_x_67:
[----:B------:R-:W-:-:S07]  /*72e0*/  MOV R0, UR4 ;  /* 0x0000000400007c02 */ /* 0x000fce0008000f00 */
.L_x_121:
[----:B--2---:R2:W4:Y:S02]  /*72f0*/  SYNCS.PHASECHK.TRANS64.TRYWAIT P0, [R0+URZ], R2 ;  /* 0x00000002000075a7 */ /* 0x00452400080011ff */
[----:B----4-:R-:W-:Y:S05]  /*7300*/  @!P0 NANOSLEEP.SYNCS 0x989680 ;  /* 0x009896800000895d */ /* 0x010fea0003900000 */
[----:B------:R-:W4:Y:S02]  /*7310*/  @!P0 SYNCS.PHASECHK.TRANS64 P0, [R0+URZ], R2 ;  /* 0x00000002000085a7 */ /* 0x000f2400080010ff */
[----:B----4-:R-:W-:Y:S05]  /*7320*/  @!P0 BRA `(.L_x_121) ;  /* 0xfffffffc00f08947 */ /* 0x010fea000383ffff */
[----:B------:R-:W-:Y:S05]  /*7330*/  BRA `(.L_x_122) ;  /* 0xffffffc4000c7947 */ /* 0x000fea000383ffff */
.L_x_68:
[----:B------:R-:W-:-:S07]  /*7340*/  MOV R0, UR5 ;  /* 0x0000000500007c02 */ /* 0x000fce0008000f00 */
.L_x_123:
[----:B-1----:R1:W2:Y:S02]  /*7350*/  SYNCS.PHASECHK.TRANS64.TRYWAIT P0, [R0+URZ], R3 ;  /* 0x00000003000075a7 */ /* 0x0022a400080011ff */
[----:B--2---:R-:W-:Y:S05]  /*7360*/  @!P0 NANOSLEEP.SYNCS 0x989680 ;  /* 0x009896800000895d */ /* 0x004fea0003900000 */
[----:B------:R-:W2:Y:S02]  /*7370*/  @!P0 SYNCS.PHASECHK.TRANS64 P0, [R0+URZ], R3 ;  /* 0x00000003000085a7 */ /* 0x000ea400080010ff */
[----:B--2---:R-:W-:Y:S05]  /*7380*/  @!P0 BRA `(.L_x_123) ;  /* 0xfffffffc00f08947 */ /* 0x004fea000383ffff */
[----:B------:R-:W-:Y:S05]  /*7390*/  BRA `(.L_x_124) ;  /* 0xffffffc400187947 */ /* 0x000fea000383ffff */
.L_x_69:
[----:B------:R-:W-:-:S07]  /*73a0*/  MOV R0, UR5 ;  /* 0x0000000500007c02 */ /* 0x000fce0008000f00 */
.L_x_125:
[----:B-1----:R1:W2:Y:S02]  /*73b0*/  SYNCS.PHASECHK.TRANS64.TRYWAIT P0, [R0+URZ], R3 ;  /* 0x00000003000075a7 */ /* 0x0022a400080011ff */
[----:B--2---:R-:W-:Y:S05]  /*73c0*/  @!P0 NANOSLEEP.SYNCS 0x989680 ;  /* 0x009896800000895d */ /* 0x004fea0003900000 */
[----:B------:R-:W2:Y:S02]  /*73d0*/  @!P0 SYNCS.PHASECHK.TRANS64 P0, [R0+URZ], R3 ;  /* 0x00000003000085a7 */ /* 0x000ea400080010ff */
[----:B--2---:R-:W-:Y:S05]  /*73e0*/  @!P0 BRA `(.L_x_125) ;  /* 0xfffffffc00f08947 */ /* 0x004fea000383ffff */
[----:B------:R-:W-:Y:S05]  /*73f0*/  BRA `(.L_x_126) ;  /* 0xffffffc400247947 */ /* 0x000fea000383ffff */
.L_x_70:
[----:B-1----:R-:W-:-:S07]  /*7400*/  MOV R0, UR4 ;  /* 0x0000000400007c02 */ /* 0x002fce0008000f00 */
.L_x_127:
[----:B-1----:R1:W2:Y:S02]  /*7410*/  SYNCS.PHASECHK.TRANS64.TRYWAIT P0, [R0+URZ], R2 ;  /* 0x00000002000075a7 */ /* 0x0022a400080011ff */
[----:B--2---:R-:W-:Y:S05]  /*7420*/  @!P0 NANOSLEEP.SYNCS 0x989680 ;  /* 0x009896800000895d */ /* 0x004fea0003900000 */
[----:B------:R-:W2:Y:S02]  /*7430*/  @!P0 SYNCS.PHASECHK.TRANS64 P0, [R0+URZ], R2 ;  /* 0x00000002000085a7 */ /* 0x000ea400080010ff */
[----:B--2---:R-:W-:Y:S05]  /*7440*/  @!P0 BRA `(.L_x_127) ;  /* 0xfffffffc00f08947 */ /* 0x004fea000383ffff */
[----:B------:R-:W-:Y:S05]  /*7450*/  BRA `(.L_x_128) ;  /* 0xffffffc400307947 */ /* 0x000fea000383ffff */
.L_x_75:
[----:B--2---:R2:W3:Y:S02]  /*7460*/  SYNCS.PHASECHK.TRANS64.TRYWAIT P0, [R7+URZ+0x60], R0 ;  /* 0x00006000070075a7 */ /* 0x0044e400080011ff */
[----:B---3--:R-:W-:Y:S05]  /*7470*/  @!P0 NANOSLEEP.SYNCS 0x989680 ;  /* 0x009896800000895d */ /* 0x008fea0003900000 */
[----:B------:R-:W3:Y:S02]  /*7480*/  @!P0 SYNCS.PHASECHK.TRANS64 P0, [R7+URZ+0x60], R0 ;  /* 0x00006000070085a7 */ /* 0x000ee400080010ff */
[----:B---3--:R-:W-:Y:S05]  /*7490*/  @!P0 BRA `(.L_x_75) ;  /* 0xfffffffc00f08947 */ /* 0x008fea000383ffff */
[----:B------:R-:W-:Y:S05]  /*74a0*/  BRA `(.L_x_129) ;  /* 0xffffffc800447947 */ /* 0x000fea000383ffff */
.L_x_78:
[----:B-1----:R-:W-:Y:S07]  /*74b0*/  MOV R0, UR17 ;  /* 0x0000001100007c02 */ /* 0x002fee0008000f00 */
.L_x_130:
[----:B-1----:R1:W2:Y:S02]  /*74c0*/  SYNCS.PHASECHK.TRANS64.TRYWAIT P2, [R0+URZ+0x58], R7 ;  /* 0x00005807000075a7 */ /* 0x0022a400080411ff */
[----:B--2---:R-:W-:Y:S05]  /*74d0*/  @!P2 NANOSLEEP.SYNCS 0x989680 ;  /* 0x009896800000a95d */ /* 0x004fea0003900000 */
[----:B------:R-:W2:Y:S02]  /*74e0*/  @!P2 SYNCS.PHASECHK.TRANS64 P2, [R0+URZ+0x58], R7 ;  /* 0x000058070000a5a7 */ /* 0x000ea400080410ff */
[----:B--2---:R-:W-:Y:S05]  /*74f0*/  @!P2 BRA `(.L_x_130) ;  /* 0xfffffffc00f0a947 */ /* 0x004fea000383ffff */
[----:B------:R-:W-:Y:S05]  /*7500*/  BRA `(.L_x_77) ;  /* 0xffffffcc00a47947 */ /* 0x000fea000383ffff */
.L_x_81:
[----:B-1----:R-:W-:Y:S07]  /*7510*/  MOV R0, UR17 ;  /* 0x0000001100007c02 */ /* 0x002fee0008000f00 */
.L_x_131:
[----:B-1----:R1:W2:Y:S02]  /*7520*/  SYNCS.PHASECHK.TRANS64.TRYWAIT P0, [R0+URZ+0x48], R6 ;  /* 0x00004806000075a7 */ /* 0x0022a400080011ff */
[----:B--2---:R-:W-:Y:S05]  /*7530*/  @!P0 NANOSLEEP.SYNCS 0x989680 ;  /* 0x009896800000895d */ /* 0x004fea0003900000 */
[----:B------:R-:W2:Y:S02]  /*7540*/  @!P0 SYNCS.PHASECHK.TRANS64 P0, [R0+URZ+0x48], R6 ;  /* 0x00004806000085a7 */ /* 0x000ea400080010ff */
[----:B--2---:R-:W-:Y:S05]  /*7550*/  @!P0 BRA `(.L_x_131) ;  /* 0xfffffffc00f08947 */ /* 0x004fea000383ffff */
[----:B------:R-:W-:Y:S05]  /*7560*/  BRA `(.L_x_132) ;  /* 0xffffffcc00f47947 */ /* 0x000fea000383ffff */
.L_x_84:
[----:B---3--:R3:W4:Y:S02]  /*7570*/  SYNCS.PHASECHK.TRANS64.TRYWAIT P0, [R3+URZ+0x60], R0 ;  /* 0x00006000030075a7 */ /* 0x00872400080011ff */
[----:B----4-:R-:W-:Y:S05]  /*7580*/  @!P0 NANOSLEEP.SYNCS 0x989680 ;  /* 0x009896800000895d */ /* 0x010fea0003900000 */
[----:B------:R-:W4:Y:S02]  /*7590*/  @!P0 SYNCS.PHASECHK.TRANS64 P0, [R3+URZ+0x60], R0 ;  /* 0x00006000030085a7 */ /* 0x000f2400080010ff */
[----:B----4-:R-:W-:Y:S05]  /*75a0*/  @!P0 BRA `(.L_x_84) ;  /* 0xfffffffc00f08947 */ /* 0x010fea000383ffff */
[----:B------:R-:W-:Y:S05]  /*75b0*/  BRA `(.L_x_133) ;  /* 0xffffffd400347947 */ /* 0x000fea000383ffff */
.L_x_95:
[----:B-1----:R-:W-:Y:S04]  /*75c0*/  MOV R0, UR44 ;  /* 0x0000002c00007c02 */ /* 0x002fe80008000f00 */
[----:B------:R1:W2:Y:S03]  /*75d0*/  SYNCS.PHASECHK.TRANS64.TRYWAIT P1, [R0+URZ+0x40], R3 ;  /* 0x00004003000075a7 */ /* 0x0002a600080211ff */
[----:B--2---:R-:W-:Y:S05]  /*75e0*/  @!P1 NANOSLEEP.SYNCS 0x989680 ;  /* 0x009896800000995d */ /* 0x004fea0003900000 */
[----:B------:R-:W2:Y:S02]  /*75f0*/  @!P1 SYNCS.PHASECHK.TRANS64 P1, [R0+URZ+0x40], R3 ;  /* 0x00004003000095a7 */ /* 0x000ea400080210ff */
[----:B--2---:R-:W-:Y:S05]  /*7600*/  @!P1 BRA `(.L_x_95) ;  /* 0xfffffffc00ec9947 */ /* 0x004fea000383ffff */
[----:B------:R-:W-:Y:S05]  /*7610*/  BRA `(.L_x_94) ;  /* 0xffffffe0008c7947 */ /* 0x000fea000383ffff */
.L_x_97:
[----:B------:R1:W1:Y:S02]  /*7620*/  SYNCS.PHASECHK.TRANS64.TRYWAIT P1, [R22+URZ+0x80], R4 ;  /* 0x00008004160075a7 */ /* 0x00026400080211ff */
[----:B-1----:R-:W-:Y:S05]  /*7630*/  @!P1 NANOSLEEP.SYNCS 0x989680 ;  /* 0x009896800000995d */ /* 0x002fea0003900000 */
[----:B------:R-:W1:Y:S02]  /*7640*/  @!P1 SYNCS.PHASECHK.TRANS64 P1, [R22+URZ+0x80], R4 ;  /* 0x00008004160095a7 */ /* 0x000e6400080210ff */
[----:B-1----:R-:W-:Y:S05]  /*7650*/  @!P1 BRA `(.L_x_97) ;  /* 0xfffffffc00f09947 */ /* 0x002fea000383ffff */
[----:B------:R-:W-:Y:S05]  /*7660*/  BRA `(.L_x_96) ;  /* 0xffffffe000d07947 */ /* 0x000fea000383ffff */
        .weak           $__internal_0_$__cuda_sm10x_tcgen05_guardrail_trap_col_being_dealloced_not_returned_by_alloc
        .type           $__internal_0_$__cuda_sm10x_tcgen05_guardrail_trap_col_being_dealloced_not_returned_by_alloc,@function
        .size           $__internal_0_$__cuda_sm10x_tcgen05_guardrail_trap_col_being_dealloced_not_returned_by_alloc,($__internal_1_$__cuda_sm10x_tcgen05_guardrail_trap_phase_invalid_during_alloc - $__internal_0_$__cuda_sm10x_tcgen05_guardrail_trap_col_being_dealloced_not_returned_by_alloc)
$__internal_0_$__cuda_sm10x_tcgen05_guardrail_trap_col_being_dealloced_not_returned_by_alloc:
[----:B------:R-:W-:Y:S05]  /*7670*/  BPT.TRAP 0x1 ;  /* 0x000000040000795c */ /* 0x000fea0000300000 */
[----:B------:R-:W-:-:S04]  /*7680*/  HFMA2 R3, -RZ, RZ, 0, 0 ;  /* 0x00000000ff037431 */ /* 0x000fc800000001ff */
[----:B------:R-:W-:Y:S05]  /*7690*/  RET.REL.NODEC R2 `(_ZN7cutlass13device_kernelINS_4gemm6kernel13GemmUniversalIN4cute5tupleIJiiiiEEENS1_10collective13CollectiveMmaINS1_35MainloopSm100TmaUmmaWarpSpecializedILi4ELi2ELi4ENS5_IJNS4_1CILi1EEENSA_ILi2EEESB_EEEEENS5_IJNSA_ILi128EEENSA_ILi64EEENSA_ILi32EEEEEENS_12float_e5m2_tENS5_IJlSB_lEEESJ_SK_NS4_8TiledMMAINS4_8MMA_AtomIJNS4_10MMA_TraitsINS4_19SM100_MMA_F8F6F4_SSEJSJ_SJ_fSF_SG_NS4_17integral_constantINS4_4UMMA5MajorELSR_0EEESS_NSP_INSQ_7ScaleInELST_0EEESU_EEEEEENS4_6LayoutINS5_IJSB_SB_SB_EEENS5_IJNSA_ILi0EEESZ_SZ_EEEEENS5_IJNS4_10UnderscoreES12_S12_EEEEENS4_23SM90_TMA_LOAD_MULTICASTENS4_14ComposedLayoutINS4_7SwizzleILi1ELi4ELi3EEENS4_18smem_ptr_flag_bitsILi8EEENSX_INS5_IJNSA_ILi8EEESH_EEENS5_IJSH_SB_EEEEEEEvNS4_8identityENS4_13SM90_TMA_LOADES1F_vS1G_EENS_8epilogue10collective18CollectiveEpilogueINS1J_23Sm100TmaWarpSpecializedILi1ELi1ELi64ELb0ELb0EEEJSI_NS5_IJNSX_ISF_SB_EENSX_ISG_SB_EEEEESJ_SK_SJ_SK_NS1J_6fusion15FusionCallbacksIS1N_NS1R_17LinearCombinationISJ_fSJ_fLNS_15FloatRoundStyleE2EEESI_S1Q_JEEENS4_5SM1004TMEM4LOAD26SM100_TMEM_LOAD_32dp32b64xES1H_NS16_INS17_ILi2ELi4ELi3EEES1A_NSX_INS5_IJS1B_SG_EEENS5_IJSG_SB_EEEEEEENS4_39AutoVectorizingCopyWithAssumedAlignmentILi128EEENS4_14SM90_TMA_STOREES25_S27_S27_EEEvvEEEEvNT_6ParamsE) ;  /* 0xffffff8802587950 */ /* 0x000fea0003c3ffff */
        .weak           $__internal_1_$__cuda_sm10x_tcgen05_guardrail_trap_phase_invalid_during_alloc
        .type           $__internal_1_$__cuda_sm10x_tcgen05_guardrail_trap_phase_invalid_during_alloc,@function
        .size           $__internal_1_$__cuda_sm10x_tcgen05_guardrail_trap_phase_invalid_during_alloc,($__internal_2_$__cuda_sm10x_tcgen05_guardrail_trap_unallocated_columns_being_dealloced - $__internal_1_$__cuda_sm10x_tcgen05_guardrail_trap_phase_invalid_during_alloc)
$__internal_1_$__cuda_sm10x_tcgen05_guardrail_trap_phase_invalid_during_alloc:
[----:B------:R-:W-:Y:S05]  /*76a0*/  BPT.TRAP 0x1 ;  /* 0x000000040000795c */ /* 0x000fea0000300000 */
[----:B------:R-:W-:-:S04]  /*76b0*/  MOV R5, 0x0 ;  /* 0x0000000000057802 */ /* 0x000fc80000000f00 */
[----:B------:R-:W-:Y:S05]  /*76c0*/  RET.REL.NODEC R4 `(_ZN7cutlass13device_kernelINS_4gemm6kernel13GemmUniversalIN4cute5tupleIJiiiiEEENS1_10collective13CollectiveMmaINS1_35MainloopSm100TmaUmmaWarpSpecializedILi4ELi2ELi4ENS5_IJNS4_1CILi1EEENSA_ILi2EEESB_EEEEENS5_IJNSA_ILi128EEENSA_ILi64EEENSA_ILi32EEEEEENS_12float_e5m2_tENS5_IJlSB_lEEESJ_SK_NS4_8TiledMMAINS4_8MMA_AtomIJNS4_10MMA_TraitsINS4_19SM100_MMA_F8F6F4_SSEJSJ_SJ_fSF_SG_NS4_17integral_constantINS4_4UMMA5MajorELSR_0EEESS_NSP_INSQ_7ScaleInELST_0EEESU_EEEEEENS4_6LayoutINS5_IJSB_SB_SB_EEENS5_IJNSA_ILi0EEESZ_SZ_EEEEENS5_IJNS4_10UnderscoreES12_S12_EEEEENS4_23SM90_TMA_LOAD_MULTICASTENS4_14ComposedLayoutINS4_7SwizzleILi1ELi4ELi3EEENS4_18smem_ptr_flag_bitsILi8EEENSX_INS5_IJNSA_ILi8EEESH_EEENS5_IJSH_SB_EEEEEEEvNS4_8identityENS4_13SM90_TMA_LOADES1F_vS1G_EENS_8epilogue10collective18CollectiveEpilogueINS1J_23Sm100TmaWarpSpecializedILi1ELi1ELi64ELb0ELb0EEEJSI_NS5_IJNSX_ISF_SB_EENSX_ISG_SB_EEEEESJ_SK_SJ_SK_NS1J_6fusion15FusionCallbacksIS1N_NS1R_17LinearCombinationISJ_fSJ_fLNS_15FloatRoundStyleE2EEESI_S1Q_JEEENS4_5SM1004TMEM4LOAD26SM100_TMEM_LOAD_32dp32b64xES1H_NS16_INS17_ILi2ELi4ELi3EEES1A_NSX_INS5_IJS1B_SG_EEENS5_IJSG_SB_EEEEEEENS4_39AutoVectorizingCopyWithAssumedAlignmentILi128EEENS4_14SM90_TMA_STOREES25_S27_S27_EEEvvEEEEvNT_6ParamsE) ;  /* 0xffffff88044c7950 */ /* 0x000fea0003c3ffff */
        .weak           $__internal_2_$__cuda_sm10x_tcgen05_guardrail_trap_unallocated_columns_being_dealloced
        .type           $__internal_2_$__cuda_sm10x_tcgen05_guardrail_trap_unallocated_columns_being_dealloced,@function
        .size           $__internal_2_$__cuda_sm10x_tcgen05_guardrail_trap_unallocated_columns_being_dealloced,(.L_x_135 - $__internal_2_$__cuda_sm10x_tcgen05_guardrail_trap_unallocated_columns_being_dealloced)
$__internal_2_$__cuda_sm10x_tcgen05_guardrail_trap_unallocated_columns_being_dealloced:
[----:B------:R-:W-:Y:S05]  /*76d0*/  BPT.TRAP 0x1 ;  /* 0x000000040000795c */ /* 0x000fea0000300000 */
[----:B------:R-:W-:-:S04]  /*76e0*/  HFMA2 R3, -RZ, RZ, 0, 0 ;  /* 0x00000000ff037431 */ /* 0x000fc800000001ff */
[----:B------:R-:W-:Y:S05]  /*76f0*/  RET.REL.NODEC R2 `(_ZN7cutlass13device_kernelINS_4gemm6kernel13GemmUniversalIN4cute5tupleIJiiiiEEENS1_10collective13CollectiveMmaINS1_35MainloopSm100TmaUmmaWarpSpecializedILi4ELi2ELi4ENS5_IJNS4_1CILi1EEENSA_ILi2EEESB_EEEEENS5_IJNSA_ILi128EEENSA_ILi64EEENSA_ILi32EEEEEENS_12float_e5m2_tENS5_IJlSB_lEEESJ_SK_NS4_8TiledMMAINS4_8MMA_AtomIJNS4_10MMA_TraitsINS4_19SM100_MMA_F8F6F4_SSEJSJ_SJ_fSF_SG_NS4_17integral_constantINS4_4UMMA5MajorELSR_0EEESS_NSP_INSQ_7ScaleInELST_0EEESU_EEEEEENS4_6LayoutINS5_IJSB_SB_SB_EEENS5_IJNSA_ILi0EEESZ_SZ_EEEEENS5_IJNS4_10UnderscoreES12_S12_EEEEENS4_23SM90_TMA_LOAD_MULTICASTENS4_14ComposedLayoutINS4_7SwizzleILi1ELi4ELi3EEENS4_18smem_ptr_flag_bitsILi8EEENSX_INS5_IJNSA_ILi8EEESH_EEENS5_IJSH_SB_EEEEEEEvNS4_8identityENS4_13SM90_TMA_LOADES1F_vS1G_EENS_8epilogue10collective18CollectiveEpilogueINS1J_23Sm100TmaWarpSpecializedILi1ELi1ELi64ELb0ELb0EEEJSI_NS5_IJNSX_ISF_SB_EENSX_ISG_SB_EEEEESJ_SK_SJ_SK_NS1J_6fusion15FusionCallbacksIS1N_NS1R_17LinearCombinationISJ_fSJ_fLNS_15FloatRoundStyleE2EEESI_S1Q_JEEENS4_5SM1004TMEM4LOAD26SM100_TMEM_LOAD_32dp32b64xES1H_NS16_INS17_ILi2ELi4ELi3EEES1A_NSX_INS5_IJS1B_SG_EEENS5_IJSG_SB_EEEEEEENS4_39AutoVectorizingCopyWithAssumedAlignmentILi128EEENS4_14SM90_TMA_STOREES25_S27_S27_EEEvvEEEEvNT_6ParamsE) ;  /* 0xffffff8802407950 */ /* 0x000fea0003c3ffff */
.L_x_134:
[----:B------:R-:W-:-:S00]  /*7700*/  BRA `(.L_x_134) ;  /* 0xfffffffc00fc7947 */ /* 0x000fc0000383ffff */
[----:B------:R-:W-:-:S00]  /*7710*/  NOP ;  /* 0x0000000000007918 */ /* 0x000fc00000000000 */
        /* <DEDUP_REMOVED lines=14> */
.L_x_135:


//--------------------- .nv.global.init           --------------------------
	.section	.nv.global.init,"aw",@progbits
.nv.global.init:
	.type		$str$27,@object
	.size		$str$27,($str$28 - $str$27)
$str$27:
        /*0000*/ 	.byte	0x28, 0x61, 0x64, 0x64, 0x72, 0x65, 0x73, 0x73, 0x20, 0x26, 0x20, 0x6d, 0x61, 0x73, 0x6b, 0x29
        /*0010*/ 	.byte	0x20, 0x3d, 0x3d, 0x20, 0x30, 0x00
	.type		$str$28,@object
	.size		$str$28,($str$26 - $str$28)
$str$28:
        /*0016*/ 	.byte	0x2f, 0x74, 0x6d, 0x70, 0x2f, 0x63, 0x75, 0x74, 0x6c, 0x61, 0x73, 0x73, 0x5f, 0x73, 0x77, 0x65
        /*0026*/ 	.byte	0x65, 0x70, 0x5f, 0x73, 0x72, 0x63, 0x2f, 0x69, 0x6e, 0x63, 0x6c, 0x75, 0x64, 0x65, 0x2f, 0x63
        /*0036*/ 	.byte	0x75, 0x74, 0x65, 0x2f, 0x70, 0x6f, 0x69, 0x6e, 0x74, 0x65, 0x72, 0x5f, 0x66, 0x6c, 0x61, 0x67
        /*0046*/ 	.byte	0x67, 0x65, 0x64, 0x2e, 0x68, 0x70, 0x70, 0x00
	.type		$str$26,@object
	.size		$str$26,($str$25 - $str$26)
$str$26:
        /*004e*/ 	.byte	0x2f, 0x74, 0x6d, 0x70, 0x2f, 0x63, 0x75, 0x74, 0x6c, 0x61, 0x73, 0x73, 0x5f, 0x73, 0x77, 0x65
        /*005e*/ 	.byte	0x65, 0x70, 0x5f, 0x73, 0x72, 0x63, 0x2f, 0x69, 0x6e, 0x63, 0x6c, 0x75, 0x64, 0x65, 0x2f, 0x63
        /*006e*/ 	.byte	0x75, 0x74, 0x65, 0x2f, 0x61, 0x74, 0x6f, 0x6d, 0x2f, 0x63, 0x6f, 0x70, 0x79, 0x5f, 0x74, 0x72
        /*007e*/ 	.byte	0x61, 0x69, 0x74, 0x73, 0x5f, 0x73, 0x6d, 0x31, 0x30, 0x30, 0x2e, 0x68, 0x70, 0x70, 0x00
	.type		$str$25,@object
	.size		$str$25,(__unnamed_1 - $str$25)
$str$25:
        /*008d*/ 	.byte	0x28, 0x28, 0x75, 0x69, 0x6e, 0x74, 0x33, 0x32, 0x5f, 0x74, 0x28, 0x74, 0x68, 0x72, 0x65, 0x61
        /*009d*/ 	.byte	0x64, 0x49, 0x64, 0x78, 0x2e, 0x78, 0x29, 0x20, 0x2f, 0x20, 0x33, 0x32, 0x29, 0x20, 0x25, 0x20
        /*00ad*/ 	.byte	0x34, 0x29, 0x20, 0x3d, 0x3d, 0x20, 0x28, 0x28, 0x28, 0x74, 0x6d, 0x65, 0x6d, 0x5f, 0x61, 0x64
        /*00bd*/ 	.byte	0x64, 0x72, 0x20, 0x3e, 0x3e, 0x20, 0x31, 0x36, 0x29, 0x20, 0x2f, 0x20, 0x33, 0x32, 0x29, 0x20
        /*00cd*/ 	.byte	0x25, 0x20, 0x34, 0x29, 0x00
	.type		__unnamed_1,@object
	.size		__unnamed_1,(__unnamed_2 - __unnamed_1)
__unnamed_1:
        /*00d2*/ 	.byte	0x61, 0x75, 0x74, 0x6f, 0x20, 0x63, 0x75, 0x74, 0x65, 0x3a, 0x3a, 0x61, 0x73, 0x5f, 0x70, 0x6f
        /* <DEDUP_REMOVED lines=24> */
        /*0262*/ 	.byte	0x43, 0x3c, 0x38, 0x31, 0x39, 0x32, 0x3e, 0x3e, 0x3e, 0x3e, 0x5d, 0x00
	.type		__unnamed_2,@object
	.size		__unnamed_2,(.L_2 - __unnamed_2)
__unnamed_2:
        /* <DEDUP_REMOVED lines=42> */
        /*050e*/ 	.byte	0x3e, 0x3e, 0x3e, 0x3e, 0x5d, 0x00
.L_2:


//--------------------- .nv.shared._ZN7cutlass13device_kernelINS_4gemm6kernel13GemmUniversalIN4cute5tupleIJiiiiEEENS1_10collective13CollectiveMmaINS1_35MainloopSm100TmaUmmaWarpSpecializedILi4ELi2ELi4ENS5_IJNS4_1CILi1EEENSA_ILi2EEESB_EEEEENS5_IJNSA_ILi128EEENSA_ILi64EEENSA_ILi32EEEEEENS_12float_e5m2_tENS5_IJlSB_lEEESJ_SK_NS4_8TiledMMAINS4_8MMA_AtomIJNS4_10MMA_TraitsINS4_19SM100_MMA_F8F6F4_SSEJSJ_SJ_fSF_SG_NS4_17integral_constantINS4_4UMMA5MajorELSR_0EEESS_NSP_INSQ_7ScaleInELST_0EEESU_EEEEEENS4_6LayoutINS5_IJSB_SB_SB_EEENS5_IJNSA_ILi0EEESZ_SZ_EEEEENS5_IJNS4_10UnderscoreES12_S12_EEEEENS4_23SM90_TMA_LOAD_MULTICASTENS4_14ComposedLayoutINS4_7SwizzleILi1ELi4ELi3EEENS4_18smem_ptr_flag_bitsILi8EEENSX_INS5_IJNSA_ILi8EEESH_EEENS5_IJSH_SB_EEEEEEEvNS4_8identityENS4_13SM90_TMA_LOADES1F_vS1G_EENS_8epilogue10collective18CollectiveEpilogueINS1J_23Sm100TmaWarpSpecializedILi1ELi1ELi64ELb0ELb0EEEJSI_NS5_IJNSX_ISF_SB_EENSX_ISG_SB_EEEEESJ_SK_SJ_SK_NS1J_6fusion15FusionCallbacksIS1N_NS1R_17LinearCombinationISJ_fSJ_fLNS_15FloatRoundStyleE2EEESI_S1Q_JEEENS4_5SM1004TMEM4LOAD26SM100_TMEM_LOAD_32dp32b64xES1H_NS16_INS17_ILi2ELi4ELi3EEES1A_NSX_INS5_IJS1B_SG_EEENS5_IJSG_SB_EEEEEEENS4_39AutoVectorizingCopyWithAssumedAlignmentILi128EEENS4_14SM90_TMA_STOREES25_S27_S27_EEEvvEEEEvNT_6ParamsE --------------------------
	.section	.nv.shared._ZN7cutlass13device_kernelINS_4gemm6kernel13GemmUniversalIN4cute5tupleIJiiiiEEENS1_10collective13CollectiveMmaINS1_35MainloopSm100TmaUmmaWarpSpecializedILi4ELi2ELi4ENS5_IJNS4_1CILi1EEENSA_ILi2EEESB_EEEEENS5_IJNSA_ILi128EEENSA_ILi64EEENSA_ILi32EEEEEENS_12float_e5m2_tENS5_IJlSB_lEEESJ_SK_NS4_8TiledMMAINS4_8MMA_AtomIJNS4_10MMA_TraitsINS4_19SM100_MMA_F8F6F4_SSEJSJ_SJ_fSF_SG_NS4_17integral_constantINS4_4UMMA5MajorELSR_0EEESS_NSP_INSQ_7ScaleInELST_0EEESU_EEEEEENS4_6LayoutINS5_IJSB_SB_SB_EEENS5_IJNSA_ILi0EEESZ_SZ_EEEEENS5_IJNS4_10UnderscoreES12_S12_EEEEENS4_23SM90_TMA_LOAD_MULTICASTENS4_14ComposedLayoutINS4_7SwizzleILi1ELi4ELi3EEENS4_18smem_ptr_flag_bitsILi8EEENSX_INS5_IJNSA_ILi8EEESH_EEENS5_IJSH_SB_EEEEEEEvNS4_8identityENS4_13SM90_TMA_LOADES1F_vS1G_EENS_8epilogue10collective18CollectiveEpilogueINS1J_23Sm100TmaWarpSpecializedILi1ELi1ELi64ELb0ELb0EEEJSI_NS5_IJNSX_ISF_SB_EENSX_ISG_SB_EEEEESJ_SK_SJ_SK_NS1J_6fusion15FusionCallbacksIS1N_NS1R_17LinearCombinationISJ_fSJ_fLNS_15FloatRoundStyleE2EEESI_S1Q_JEEENS4_5SM1004TMEM4LOAD26SM100_TMEM_LOAD_32dp32b64xES1H_NS16_INS17_ILi2ELi4ELi3EEES1A_NSX_INS5_IJS1B_SG_EEENS5_IJSG_SB_EEEEEEENS4_39AutoVectorizingCopyWithAssumedAlignmentILi128EEENS4_14SM90_TMA_STOREES25_S27_S27_EEEvvEEEEvNT_6ParamsE,"aw",@nobits
	.sectionflags	@""
	.align	16
	.zero		1024


//--------------------- .nv.shared.reserved.0     --------------------------
	.section	.nv.shared.reserved.0,"aw",@nobits
	.weak		__nv_reservedSMEM_offset_0_alias
	.size		__nv_reservedSMEM_offset_0_alias, 0, 64
	.other		__nv_reservedSMEM_offset_0_alias,@"STO_CUDA_RESERVED_SHARED STV_DEFAULT"
__nv_reservedSMEM_offset_0_alias:
	.zero		0
.nv.shared.reserved.0:
	.zero		64
	.weak		__nv_reservedSMEM_tcgen05_partition
	.type		__nv_reservedSMEM_tcgen05_partition,@object
	.size		__nv_reservedSMEM_tcgen05_partition,(.L_0 - __nv_reservedSMEM_tcgen05_partition)
__nv_reservedSMEM_tcgen05_partition:
	.zero		32
.L_0:


//--------------------- .nv.global                --------------------------
	.section	.nv.global,"aw",@nobits
.nv.global:
	.type		_ZN39_INTERNAL_70cf7f5f_4_k_cu_940acee2_93984cute1_E,@object
	.size		_ZN39_INTERNAL_70cf7f5f_4_k_cu_940acee2_93984cute1_E,(_ZN39_INTERNAL_70cf7f5f_4_k_cu_940acee2_93984cuda3std3__45__cpo6cbeginE - _ZN39_INTERNAL_70cf7f5f_4_k_cu_940acee2_93984cute1_E)
_ZN39_INTERNAL_70cf7f5f_4_k_cu_940acee2_93984cute1_E:
	.zero		1
	.type		_ZN39_INTERNAL_70cf7f5f_4_k_cu_940acee2_93984cuda3std3__45__cpo6cbeginE,@object
	.size		_ZN39_INTERNAL_70cf7f5f_4_k_cu_940acee2_93984cuda3std3__45__cpo6cbeginE,(_ZN39_INTERNAL_70cf7f5f_4_k_cu_940acee2_93984cuda3std3__48in_placeE - _ZN39_INTERNAL_70cf7f5f_4_k_cu_940acee2_93984cuda3std3__45__cpo6cbeginE)
_ZN39_INTERNAL_70cf7f5f_4_k_cu_940acee2_93984cuda3std3__45__cpo6cbeginE:
	.zero		1
	.type		_ZN39_INTERNAL_70cf7f5f_4_k_cu_940acee2_93984cuda3std3__48in_placeE,@object
	.size		_ZN39_INTERNAL_70cf7f5f_4_k_cu_940acee2_93984cuda3std3__48in_placeE,(_ZN39_INTERNAL_70cf7f5f_4_k_cu_940acee2_93984cuda3std6ranges3__45__cpo9iter_moveE - _ZN39_INTERNAL_70cf7f5f_4_k_cu_940acee2_93984cuda3std3__48in_placeE)
_ZN39_INTERNAL_70cf7f5f_4_k_cu_940acee2_93984cuda3std3__48in_placeE:
	.zero		1
	.type		_ZN39_INTERNAL_70cf7f5f_4_k_cu_940acee2_93984cuda3std6ranges3__45__cpo9iter_moveE,@object
	.size		_ZN39_INTERNAL_70cf7f5f_4_k_cu_940acee2_93984cuda3std6ranges3__45__cpo9iter_moveE,(_ZN39_INTERNAL_70cf7f5f_4_k_cu_940acee2_93984cuda3std3__45__cpo5beginE - _ZN39_INTERNAL_70cf7f5f_4_k_cu_940acee2_93984cuda3std6ranges3__45__cpo9iter_moveE)
_ZN39_INTERNAL_70cf7f5f_4_k_cu_940acee2_93984cuda3std6ranges3__45__cpo9iter_moveE:
	.zero		1
	.type		_ZN39_INTERNAL_70cf7f5f_4_k_cu_940acee2_93984cuda3std3__45__cpo5beginE,@object
	.size		_ZN39_INTERNAL_70cf7f5f_4_k_cu_940acee2_93984cuda3std3__45__cpo5beginE,(_ZN39_INTERNAL_70cf7f5f_4_k_cu_940acee2_93984cuda3std3__441_GLOBAL__N__70cf7f5f_4_k_cu_940acee2_93986ignoreE - _ZN39_INTERNAL_70cf7f5f_4_k_cu_940acee2_93984cuda3std3__45__cpo5beginE)
_ZN39_INTERNAL_70cf7f5f_4_k_cu_940acee2_93984cuda3std3__45__cpo5beginE:
	.zero		1
	.type		_ZN39_INTERNAL_70cf7f5f_4_k_cu_940acee2_93984cuda3std3__441_GLOBAL__N__70cf7f5f_4_k_cu_940acee2_93986ignoreE,@object
	.size		_ZN39_INTERNAL_70cf7f5f_4_k_cu_940acee2_93984cuda3std3__441_GLOBAL__N__70cf7f5f_4_k_cu_940acee2_93986ignoreE,(_ZN39_INTERNAL_70cf7f5f_4_k_cu_940acee2_93984cute7productE - _ZN39_INTERNAL_70cf7f5f_4_k_cu_940acee2_93984cuda3std3__441_GLOBAL__N__70cf7f5f_4_k_cu_940acee2_93986ignoreE)
_ZN39_INTERNAL_70cf7f5f_4_k_cu_940acee2_93984cuda3std3__441_GLOBAL__N__70cf7f5f_4_k_cu_940acee2_93986ignoreE:
	.zero		1
	.type		_ZN39_INTERNAL_70cf7f5f_4_k_cu_940acee2_93984cute7productE,@object
	.size		_ZN39_INTERNAL_70cf7f5f_4_k_cu_940acee2_93984cute7productE,(_ZN39_INTERNAL_70cf7f5f_4_k_cu_940acee2_93984cuda3std3__45__cpo3endE - _ZN39_INTERNAL_70cf7f5f_4_k_cu_940acee2_93984cute7productE)
_ZN39_INTERNAL_70cf7f5f_4_k_cu_940acee2_93984cute7productE:
	.zero		1
	.type		_ZN39_INTERNAL_70cf7f5f_4_k_cu_940acee2_93984cuda3std3__45__cpo3endE,@object
	.size		_ZN39_INTERNAL_70cf7f5f_4_k_cu_940acee2_93984cuda3std3__45__cpo3endE,(_ZN39_INTERNAL_70cf7f5f_4_k_cu_940acee2_93984cuda3std3__419piecewise_constructE - _ZN39_INTERNAL_70cf7f5f_4_k_cu_940acee2_93984cuda3std3__45__cpo3endE)
_ZN39_INTERNAL_70cf7f5f_4_k_cu_940acee2_93984cuda3std3__45__cpo3endE:
	.zero		1
	.type		_ZN39_INTERNAL_70cf7f5f_4_k_cu_940acee2_93984cuda3std3__419piecewise_constructE,@object
	.size		_ZN39_INTERNAL_70cf7f5f_4_k_cu_940acee2_93984cuda3std3__419piecewise_constructE,(_ZN39_INTERNAL_70cf7f5f_4_k_cu_940acee2_93984cuda3std3__45__cpo4cendE - _ZN39_INTERNAL_70cf7f5f_4_k_cu_940acee2_93984cuda3std3__419piecewise_constructE)
_ZN39_INTERNAL_70cf7f5f_4_k_cu_940acee2_93984cuda3std3__419piecewise_constructE:
	.zero		1
	.type		_ZN39_INTERNAL_70cf7f5f_4_k_cu_940acee2_93984cuda3std3__45__cpo4cendE,@object
	.size		_ZN39_INTERNAL_70cf7f5f_4_k_cu_940acee2_93984cuda3std3__45__cpo4cendE,(_ZN39_INTERNAL_70cf7f5f_4_k_cu_940acee2_93984cuda3std6ranges3__45__cpo4swapE - _ZN39_INTERNAL_70cf7f5f_4_k_cu_940acee2_93984cuda3std3__45__cpo4cendE)
_ZN39_INTERNAL_70cf7f5f_4_k_cu_940acee2_93984cuda3std3__45__cpo4cendE:
	.zero		1
	.type		_ZN39_INTERNAL_70cf7f5f_4_k_cu_940acee2_93984cuda3std6ranges3__45__cpo4swapE,@object
	.size		_ZN39_INTERNAL_70cf7f5f_4_k_cu_940acee2_93984cuda3std6ranges3__45__cpo4swapE,(.L_10 - _ZN39_INTERNAL_70cf7f5f_4_k_cu_940acee2_93984cuda3std6ranges3__45__cpo4swapE)
_ZN39_INTERNAL_70cf7f5f_4_k_cu_940acee2_93984cuda3std6ranges3__45__cpo4swapE:
	.zero		1
.L_10:


//--------------------- .nv.constant0._ZN7cutlass13device_kernelINS_4gemm6kernel13GemmUniversalIN4cute5tupleIJiiiiEEENS1_10collective13CollectiveMmaINS1_35MainloopSm100TmaUmmaWarpSpecializedILi4ELi2ELi4ENS5_IJNS4_1CILi1EEENSA_ILi2EEESB_EEEEENS5_IJNSA_ILi128EEENSA_ILi64EEENSA_ILi32EEEEEENS_12float_e5m2_tENS5_IJlSB_lEEESJ_SK_NS4_8TiledMMAINS4_8MMA_AtomIJNS4_10MMA_TraitsINS4_19SM100_MMA_F8F6F4_SSEJSJ_SJ_fSF_SG_NS4_17integral_constantINS4_4UMMA5MajorELSR_0EEESS_NSP_INSQ_7ScaleInELST_0EEESU_EEEEEENS4_6LayoutINS5_IJSB_SB_SB_EEENS5_IJNSA_ILi0EEESZ_SZ_EEEEENS5_IJNS4_10UnderscoreES12_S12_EEEEENS4_23SM90_TMA_LOAD_MULTICASTENS4_14ComposedLayoutINS4_7SwizzleILi1ELi4ELi3EEENS4_18smem_ptr_flag_bitsILi8EEENSX_INS5_IJNSA_ILi8EEESH_EEENS5_IJSH_SB_EEEEEEEvNS4_8identityENS4_13SM90_TMA_LOADES1F_vS1G_EENS_8epilogue10collective18CollectiveEpilogueINS1J_23Sm100TmaWarpSpecializedILi1ELi1ELi64ELb0ELb0EEEJSI_NS5_IJNSX_ISF_SB_EENSX_ISG_SB_EEEEESJ_SK_SJ_SK_NS1J_6fusion15FusionCallbacksIS1N_NS1R_17LinearCombinationISJ_fSJ_fLNS_15FloatRoundStyleE2EEESI_S1Q_JEEENS4_5SM1004TMEM4LOAD26SM100_TMEM_LOAD_32dp32b64xES1H_NS16_INS17_ILi2ELi4ELi3EEES1A_NSX_INS5_IJS1B_SG_EEENS5_IJSG_SB_EEEEEEENS4_39AutoVectorizingCopyWithAssumedAlignmentILi128EEENS4_14SM90_TMA_STOREES25_S27_S27_EEEvvEEEEvNT_6ParamsE --------------------------
	.section	.nv.constant0._ZN7cutlass13device_kernelINS_4gemm6kernel13GemmUniversalIN4cute5tupleIJiiiiEEENS1_10collective13CollectiveMmaINS1_35MainloopSm100TmaUmmaWarpSpecializedILi4ELi2ELi4ENS5_IJNS4_1CILi1EEENSA_ILi2EEESB_EEEEENS5_IJNSA_ILi128EEENSA_ILi64EEENSA_ILi32EEEEEENS_12float_e5m2_tENS5_IJlSB_lEEESJ_SK_NS4_8TiledMMAINS4_8MMA_AtomIJNS4_10MMA_TraitsINS4_19SM100_MMA_F8F6F4_SSEJSJ_SJ_fSF_SG_NS4_17integral_constantINS4_4UMMA5MajorELSR_0EEESS_NSP_INSQ_7ScaleInELST_0EEESU_EEEEEENS4_6LayoutINS5_IJSB_SB_SB_EEENS5_IJNSA_ILi0EEESZ_SZ_EEEEENS5_IJNS4_10UnderscoreES12_S12_EEEEENS4_23SM90_TMA_LOAD_MULTICASTENS4_14ComposedLayoutINS4_7SwizzleILi1ELi4ELi3EEENS4_18smem_ptr_flag_bitsILi8EEENSX_INS5_IJNSA_ILi8EEESH_EEENS5_IJSH_SB_EEEEEEEvNS4_8identityENS4_13SM90_TMA_LOADES1F_vS1G_EENS_8epilogue10collective18CollectiveEpilogueINS1J_23Sm100TmaWarpSpecializedILi1ELi1ELi64ELb0ELb0EEEJSI_NS5_IJNSX_ISF_SB_EENSX_ISG_SB_EEEEESJ_SK_SJ_SK_NS1J_6fusion15FusionCallbacksIS1N_NS1R_17LinearCombinationISJ_fSJ_fLNS_15FloatRoundStyleE2EEESI_S1Q_JEEENS4_5SM1004TMEM4LOAD26SM100_TMEM_LOAD_32dp32b64xES1H_NS16_INS17_ILi2ELi4ELi3EEES1A_NSX_INS5_IJS1B_SG_EEENS5_IJSG_SB_EEEEEEENS4_39AutoVectorizingCopyWithAssumedAlignmentILi128EEENS4_14SM90_TMA_STOREES25_S27_S27_EEEvvEEEEvNT_6ParamsE,"a",@progbits
	.sectionflags	@""
	.align	4
.nv.constant0._ZN7cutlass13device_kernelINS_4gemm6kernel13GemmUniversalIN4cute5tupleIJiiiiEEENS1_10collective13CollectiveMmaINS1_35MainloopSm100TmaUmmaWarpSpecializedILi4ELi2ELi4ENS5_IJNS4_1CILi1EEENSA_ILi2EEESB_EEEEENS5_IJNSA_ILi128EEENSA_ILi64EEENSA_ILi32EEEEEENS_12float_e5m2_tENS5_IJlSB_lEEESJ_SK_NS4_8TiledMMAINS4_8MMA_AtomIJNS4_10MMA_TraitsINS4_19SM100_MMA_F8F6F4_SSEJSJ_SJ_fSF_SG_NS4_17integral_constantINS4_4UMMA5MajorELSR_0EEESS_NSP_INSQ_7ScaleInELST_0EEESU_EEEEEENS4_6LayoutINS5_IJSB_SB_SB_EEENS5_IJNSA_ILi0EEESZ_SZ_EEEEENS5_IJNS4_10UnderscoreES12_S12_EEEEENS4_23SM90_TMA_LOAD_MULTICASTENS4_14ComposedLayoutINS4_7SwizzleILi1ELi4ELi3EEENS4_18smem_ptr_flag_bitsILi8EEENSX_INS5_IJNSA_ILi8EEESH_EEENS5_IJSH_SB_EEEEEEEvNS4_8identityENS4_13SM90_TMA_LOADES1F_vS1G_EENS_8epilogue10collective18CollectiveEpilogueINS1J_23Sm100TmaWarpSpecializedILi1ELi1ELi64ELb0ELb0EEEJSI_NS5_IJNSX_ISF_SB_EENSX_ISG_SB_EEEEESJ_SK_SJ_SK_NS1J_6fusion15FusionCallbacksIS1N_NS1R_17LinearCombinationISJ_fSJ_fLNS_15FloatRoundStyleE2EEESI_S1Q_JEEENS4_5SM1004TMEM4LOAD26SM100_TMEM_LOAD_32dp32b64xES1H_NS16_INS17_ILi2ELi4ELi3EEES1A_NSX_INS5_IJS1B_SG_EEENS5_IJSG_SB_EEEEEEENS4_39AutoVectorizingCopyWithAssumedAlignmentILi128EEENS4_14SM90_TMA_STOREES25_S27_S27_EEEvvEEEEvNT_6ParamsE:
	.zero		2944


//--------------------- SYMBOLS --------------------------

	.type		.nv.reservedSmem.offset0,@object
	.size		.nv.reservedSmem.offset0,0x4
	.type		.nv.reservedSmem.cap,@object
	.size		.nv.reservedSmem.cap,0x4
	.type		__assertfail,@function
